//
// Generated by NVIDIA NVVM Compiler
//
// Compiler Build ID: CL-36424714
// Cuda compilation tools, release 13.0, V13.0.88
// Based on NVVM 20.0.0
//

.version 9.0
.target sm_100
.address_size 64

	// .globl	_Z10p_vec_disti6float3PS_Pf

.visible .entry _Z10p_vec_disti6float3PS_Pf(
	.param .u32 _Z10p_vec_disti6float3PS_Pf_param_0,
	.param .align 4 .b8 _Z10p_vec_disti6float3PS_Pf_param_1[12],
	.param .u64 .ptr .align 1 _Z10p_vec_disti6float3PS_Pf_param_2,
	.param .u64 .ptr .align 1 _Z10p_vec_disti6float3PS_Pf_param_3
)
{
	.reg .pred 	%p<7>;
	.reg .b32 	%r<31>;
	.reg .b32 	%f<49>;
	.reg .b64 	%rd<22>;

	ld.param.f32 	%f1, [_Z10p_vec_disti6float3PS_Pf_param_1];
	ld.param.f32 	%f2, [_Z10p_vec_disti6float3PS_Pf_param_1+4];
	ld.param.f32 	%f3, [_Z10p_vec_disti6float3PS_Pf_param_1+8];
	ld.param.u32 	%r12, [_Z10p_vec_disti6float3PS_Pf_param_0];
	ld.param.u64 	%rd4, [_Z10p_vec_disti6float3PS_Pf_param_2];
	ld.param.u64 	%rd5, [_Z10p_vec_disti6float3PS_Pf_param_3];
	cvta.to.global.u64 	%rd1, %rd5;
	cvta.to.global.u64 	%rd2, %rd4;
	mov.u32 	%r13, %ctaid.x;
	mov.u32 	%r14, %ntid.x;
	mov.u32 	%r15, %tid.x;
	mad.lo.s32 	%r29, %r13, %r14, %r15;
	mov.u32 	%r16, %nctaid.x;
	mul.lo.s32 	%r2, %r14, %r16;
	setp.ge.s32 	%p1, %r29, %r12;
	@%p1 bra 	$L__BB0_7;
	add.s32 	%r17, %r29, %r2;
	max.s32 	%r18, %r12, %r17;
	setp.lt.s32 	%p2, %r17, %r12;
	selp.u32 	%r19, 1, 0, %p2;
	add.s32 	%r20, %r17, %r19;
	sub.s32 	%r21, %r18, %r20;
	div.u32 	%r22, %r21, %r2;
	add.s32 	%r3, %r22, %r19;
	and.b32  	%r23, %r3, 3;
	setp.eq.s32 	%p3, %r23, 3;
	@%p3 bra 	$L__BB0_4;
	add.s64 	%rd3, %rd2, 4;
	add.s32 	%r24, %r3, 1;
	and.b32  	%r25, %r24, 3;
	neg.s32 	%r27, %r25;
$L__BB0_3:
	.pragma "nounroll";
	mul.wide.s32 	%rd6, %r29, 4;
	add.s64 	%rd7, %rd1, %rd6;
	mul.wide.s32 	%rd8, %r29, 12;
	add.s64 	%rd9, %rd3, %rd8;
	ld.global.f32 	%f4, [%rd9+-4];
	sub.f32 	%f5, %f1, %f4;
	mul.f32 	%f6, %f5, %f5;
	st.global.f32 	[%rd7], %f6;
	ld.global.f32 	%f7, [%rd9];
	sub.f32 	%f8, %f2, %f7;
	fma.rn.f32 	%f9, %f8, %f8, %f6;
	st.global.f32 	[%rd7], %f9;
	ld.global.f32 	%f10, [%rd9+4];
	sub.f32 	%f11, %f3, %f10;
	fma.rn.f32 	%f12, %f11, %f11, %f9;
	st.global.f32 	[%rd7], %f12;
	add.s32 	%r29, %r29, %r2;
	add.s32 	%r27, %r27, 1;
	setp.ne.s32 	%p4, %r27, 0;
	@%p4 bra 	$L__BB0_3;
$L__BB0_4:
	setp.lt.u32 	%p5, %r3, 3;
	@%p5 bra 	$L__BB0_7;
	mul.wide.s32 	%rd14, %r2, 12;
	mul.wide.s32 	%rd16, %r2, 4;
	shl.b32 	%r26, %r2, 2;
$L__BB0_6:
	mul.wide.s32 	%rd10, %r29, 12;
	add.s64 	%rd11, %rd2, %rd10;
	ld.global.f32 	%f13, [%rd11];
	sub.f32 	%f14, %f1, %f13;
	mul.f32 	%f15, %f14, %f14;
	mul.wide.s32 	%rd12, %r29, 4;
	add.s64 	%rd13, %rd1, %rd12;
	st.global.f32 	[%rd13], %f15;
	ld.global.f32 	%f16, [%rd11+4];
	sub.f32 	%f17, %f2, %f16;
	fma.rn.f32 	%f18, %f17, %f17, %f15;
	st.global.f32 	[%rd13], %f18;
	ld.global.f32 	%f19, [%rd11+8];
	sub.f32 	%f20, %f3, %f19;
	fma.rn.f32 	%f21, %f20, %f20, %f18;
	st.global.f32 	[%rd13], %f21;
	add.s64 	%rd15, %rd11, %rd14;
	ld.global.f32 	%f22, [%rd15];
	sub.f32 	%f23, %f1, %f22;
	mul.f32 	%f24, %f23, %f23;
	add.s64 	%rd17, %rd13, %rd16;
	st.global.f32 	[%rd17], %f24;
	ld.global.f32 	%f25, [%rd15+4];
	sub.f32 	%f26, %f2, %f25;
	fma.rn.f32 	%f27, %f26, %f26, %f24;
	st.global.f32 	[%rd17], %f27;
	ld.global.f32 	%f28, [%rd15+8];
	sub.f32 	%f29, %f3, %f28;
	fma.rn.f32 	%f30, %f29, %f29, %f27;
	st.global.f32 	[%rd17], %f30;
	add.s64 	%rd18, %rd15, %rd14;
	ld.global.f32 	%f31, [%rd18];
	sub.f32 	%f32, %f1, %f31;
	mul.f32 	%f33, %f32, %f32;
	add.s64 	%rd19, %rd17, %rd16;
	st.global.f32 	[%rd19], %f33;
	ld.global.f32 	%f34, [%rd18+4];
	sub.f32 	%f35, %f2, %f34;
	fma.rn.f32 	%f36, %f35, %f35, %f33;
	st.global.f32 	[%rd19], %f36;
	ld.global.f32 	%f37, [%rd18+8];
	sub.f32 	%f38, %f3, %f37;
	fma.rn.f32 	%f39, %f38, %f38, %f36;
	st.global.f32 	[%rd19], %f39;
	add.s64 	%rd20, %rd18, %rd14;
	ld.global.f32 	%f40, [%rd20];
	sub.f32 	%f41, %f1, %f40;
	mul.f32 	%f42, %f41, %f41;
	add.s64 	%rd21, %rd19, %rd16;
	st.global.f32 	[%rd21], %f42;
	ld.global.f32 	%f43, [%rd20+4];
	sub.f32 	%f44, %f2, %f43;
	fma.rn.f32 	%f45, %f44, %f44, %f42;
	st.global.f32 	[%rd21], %f45;
	ld.global.f32 	%f46, [%rd20+8];
	sub.f32 	%f47, %f3, %f46;
	fma.rn.f32 	%f48, %f47, %f47, %f45;
	st.global.f32 	[%rd21], %f48;
	add.s32 	%r29, %r26, %r29;
	setp.lt.s32 	%p6, %r29, %r12;
	@%p6 bra 	$L__BB0_6;
$L__BB0_7:
	ret;

}
	// .globl	_Z12vec_vec_distiP6float3S0_Pf
.visible .entry _Z12vec_vec_distiP6float3S0_Pf(
	.param .u32 _Z12vec_vec_distiP6float3S0_Pf_param_0,
	.param .u64 .ptr .align 1 _Z12vec_vec_distiP6float3S0_Pf_param_1,
	.param .u64 .ptr .align 1 _Z12vec_vec_distiP6float3S0_Pf_param_2,
	.param .u64 .ptr .align 1 _Z12vec_vec_distiP6float3S0_Pf_param_3
)
{
	.reg .pred 	%p<10>;
	.reg .b32 	%r<24>;
	.reg .b32 	%f<85>;
	.reg .b64 	%rd<19>;

	ld.param.u32 	%r15, [_Z12vec_vec_distiP6float3S0_Pf_param_0];
	ld.param.u64 	%rd9, [_Z12vec_vec_distiP6float3S0_Pf_param_1];
	ld.param.u64 	%rd11, [_Z12vec_vec_distiP6float3S0_Pf_param_2];
	ld.param.u64 	%rd10, [_Z12vec_vec_distiP6float3S0_Pf_param_3];
	cvta.to.global.u64 	%rd1, %rd11;
	mov.u32 	%r16, %ctaid.x;
	mov.u32 	%r1, %ntid.x;
	mov.u32 	%r17, %tid.x;
	mad.lo.s32 	%r20, %r16, %r1, %r17;
	setp.ge.s32 	%p1, %r20, %r15;
	setp.lt.s32 	%p2, %r15, 1;
	or.pred  	%p3, %p1, %p2;
	@%p3 bra 	$L__BB1_11;
	and.b32  	%r3, %r15, 3;
	and.b32  	%r4, %r15, 2147483644;
	and.b32  	%r5, %r15, 1;
	neg.s32 	%r6, %r4;
	add.s64 	%rd2, %rd1, 24;
	mov.u32 	%r18, %nctaid.x;
	mul.lo.s32 	%r7, %r1, %r18;
	cvta.to.global.u64 	%rd3, %rd9;
	cvta.to.global.u64 	%rd4, %rd10;
$L__BB1_2:
	setp.lt.u32 	%p4, %r15, 4;
	mul.wide.s32 	%rd12, %r20, 12;
	add.s64 	%rd5, %rd3, %rd12;
	mul.wide.s32 	%rd13, %r20, 4;
	add.s64 	%rd6, %rd4, %rd13;
	mov.b32 	%r23, 0;
	@%p4 bra 	$L__BB1_5;
	mov.u64 	%rd18, %rd2;
	mov.u32 	%r21, %r6;
$L__BB1_4:
	.pragma "nounroll";
	ld.global.f32 	%f1, [%rd5];
	ld.global.f32 	%f2, [%rd18+-24];
	sub.f32 	%f3, %f1, %f2;
	mul.f32 	%f4, %f3, %f3;
	st.global.f32 	[%rd6], %f4;
	ld.global.f32 	%f5, [%rd5+4];
	ld.global.f32 	%f6, [%rd18+-20];
	sub.f32 	%f7, %f5, %f6;
	fma.rn.f32 	%f8, %f7, %f7, %f4;
	st.global.f32 	[%rd6], %f8;
	ld.global.f32 	%f9, [%rd5+8];
	ld.global.f32 	%f10, [%rd18+-16];
	sub.f32 	%f11, %f9, %f10;
	fma.rn.f32 	%f12, %f11, %f11, %f8;
	st.global.f32 	[%rd6], %f12;
	ld.global.f32 	%f13, [%rd5];
	ld.global.f32 	%f14, [%rd18+-12];
	sub.f32 	%f15, %f13, %f14;
	mul.f32 	%f16, %f15, %f15;
	st.global.f32 	[%rd6], %f16;
	ld.global.f32 	%f17, [%rd5+4];
	ld.global.f32 	%f18, [%rd18+-8];
	sub.f32 	%f19, %f17, %f18;
	fma.rn.f32 	%f20, %f19, %f19, %f16;
	st.global.f32 	[%rd6], %f20;
	ld.global.f32 	%f21, [%rd5+8];
	ld.global.f32 	%f22, [%rd18+-4];
	sub.f32 	%f23, %f21, %f22;
	fma.rn.f32 	%f24, %f23, %f23, %f20;
	st.global.f32 	[%rd6], %f24;
	ld.global.f32 	%f25, [%rd5];
	ld.global.f32 	%f26, [%rd18];
	sub.f32 	%f27, %f25, %f26;
	mul.f32 	%f28, %f27, %f27;
	st.global.f32 	[%rd6], %f28;
	ld.global.f32 	%f29, [%rd5+4];
	ld.global.f32 	%f30, [%rd18+4];
	sub.f32 	%f31, %f29, %f30;
	fma.rn.f32 	%f32, %f31, %f31, %f28;
	st.global.f32 	[%rd6], %f32;
	ld.global.f32 	%f33, [%rd5+8];
	ld.global.f32 	%f34, [%rd18+8];
	sub.f32 	%f35, %f33, %f34;
	fma.rn.f32 	%f36, %f35, %f35, %f32;
	st.global.f32 	[%rd6], %f36;
	ld.global.f32 	%f37, [%rd5];
	ld.global.f32 	%f38, [%rd18+12];
	sub.f32 	%f39, %f37, %f38;
	mul.f32 	%f40, %f39, %f39;
	st.global.f32 	[%rd6], %f40;
	ld.global.f32 	%f41, [%rd5+4];
	ld.global.f32 	%f42, [%rd18+16];
	sub.f32 	%f43, %f41, %f42;
	fma.rn.f32 	%f44, %f43, %f43, %f40;
	st.global.f32 	[%rd6], %f44;
	ld.global.f32 	%f45, [%rd5+8];
	ld.global.f32 	%f46, [%rd18+20];
	sub.f32 	%f47, %f45, %f46;
	fma.rn.f32 	%f48, %f47, %f47, %f44;
	st.global.f32 	[%rd6], %f48;
	add.s32 	%r21, %r21, 4;
	add.s64 	%rd18, %rd18, 48;
	setp.ne.s32 	%p5, %r21, 0;
	mov.u32 	%r23, %r4;
	@%p5 bra 	$L__BB1_4;
$L__BB1_5:
	setp.eq.s32 	%p6, %r3, 0;
	@%p6 bra 	$L__BB1_10;
	setp.eq.s32 	%p7, %r3, 1;
	@%p7 bra 	$L__BB1_8;
	ld.global.f32 	%f49, [%rd5];
	mul.wide.u32 	%rd14, %r23, 12;
	add.s64 	%rd15, %rd1, %rd14;
	ld.global.f32 	%f50, [%rd15];
	sub.f32 	%f51, %f49, %f50;
	mul.f32 	%f52, %f51, %f51;
	st.global.f32 	[%rd6], %f52;
	ld.global.f32 	%f53, [%rd5+4];
	ld.global.f32 	%f54, [%rd15+4];
	sub.f32 	%f55, %f53, %f54;
	fma.rn.f32 	%f56, %f55, %f55, %f52;
	st.global.f32 	[%rd6], %f56;
	ld.global.f32 	%f57, [%rd5+8];
	ld.global.f32 	%f58, [%rd15+8];
	sub.f32 	%f59, %f57, %f58;
	fma.rn.f32 	%f60, %f59, %f59, %f56;
	st.global.f32 	[%rd6], %f60;
	ld.global.f32 	%f61, [%rd5];
	ld.global.f32 	%f62, [%rd15+12];
	sub.f32 	%f63, %f61, %f62;
	mul.f32 	%f64, %f63, %f63;
	st.global.f32 	[%rd6], %f64;
	ld.global.f32 	%f65, [%rd5+4];
	ld.global.f32 	%f66, [%rd15+16];
	sub.f32 	%f67, %f65, %f66;
	fma.rn.f32 	%f68, %f67, %f67, %f64;
	st.global.f32 	[%rd6], %f68;
	ld.global.f32 	%f69, [%rd5+8];
	ld.global.f32 	%f70, [%rd15+20];
	sub.f32 	%f71, %f69, %f70;
	fma.rn.f32 	%f72, %f71, %f71, %f68;
	st.global.f32 	[%rd6], %f72;
	add.s32 	%r23, %r23, 2;
$L__BB1_8:
	setp.eq.s32 	%p8, %r5, 0;
	@%p8 bra 	$L__BB1_10;
	ld.global.f32 	%f73, [%rd5];
	mul.wide.u32 	%rd16, %r23, 12;
	add.s64 	%rd17, %rd1, %rd16;
	ld.global.f32 	%f74, [%rd17];
	sub.f32 	%f75, %f73, %f74;
	mul.f32 	%f76, %f75, %f75;
	st.global.f32 	[%rd6], %f76;
	ld.global.f32 	%f77, [%rd5+4];
	ld.global.f32 	%f78, [%rd17+4];
	sub.f32 	%f79, %f77, %f78;
	fma.rn.f32 	%f80, %f79, %f79, %f76;
	st.global.f32 	[%rd6], %f80;
	ld.global.f32 	%f81, [%rd5+8];
	ld.global.f32 	%f82, [%rd17+8];
	sub.f32 	%f83, %f81, %f82;
	fma.rn.f32 	%f84, %f83, %f83, %f80;
	st.global.f32 	[%rd6], %f84;
$L__BB1_10:
	add.s32 	%r20, %r20, %r7;
	setp.lt.s32 	%p9, %r20, %r15;
	@%p9 bra 	$L__BB1_2;
$L__BB1_11:
	ret;

}
	// .globl	_Z11fill_float3i6float3PS_
.visible .entry _Z11fill_float3i6float3PS_(
	.param .u32 _Z11fill_float3i6float3PS__param_0,
	.param .align 4 .b8 _Z11fill_float3i6float3PS__param_1[12],
	.param .u64 .ptr .align 1 _Z11fill_float3i6float3PS__param_2
)
{
	.reg .pred 	%p<7>;
	.reg .b32 	%r<31>;
	.reg .b32 	%f<4>;
	.reg .b64 	%rd<12>;

	ld.param.f32 	%f1, [_Z11fill_float3i6float3PS__param_1];
	ld.param.f32 	%f2, [_Z11fill_float3i6float3PS__param_1+4];
	ld.param.f32 	%f3, [_Z11fill_float3i6float3PS__param_1+8];
	ld.param.u32 	%r12, [_Z11fill_float3i6float3PS__param_0];
	ld.param.u64 	%rd3, [_Z11fill_float3i6float3PS__param_2];
	cvta.to.global.u64 	%rd1, %rd3;
	mov.u32 	%r13, %ctaid.x;
	mov.u32 	%r14, %ntid.x;
	mov.u32 	%r15, %tid.x;
	mad.lo.s32 	%r29, %r13, %r14, %r15;
	mov.u32 	%r16, %nctaid.x;
	mul.lo.s32 	%r2, %r14, %r16;
	setp.ge.s32 	%p1, %r29, %r12;
	@%p1 bra 	$L__BB2_7;
	add.s32 	%r17, %r29, %r2;
	max.s32 	%r18, %r12, %r17;
	setp.lt.s32 	%p2, %r17, %r12;
	selp.u32 	%r19, 1, 0, %p2;
	add.s32 	%r20, %r17, %r19;
	sub.s32 	%r21, %r18, %r20;
	div.u32 	%r22, %r21, %r2;
	add.s32 	%r3, %r22, %r19;
	and.b32  	%r23, %r3, 3;
	setp.eq.s32 	%p3, %r23, 3;
	@%p3 bra 	$L__BB2_4;
	add.s64 	%rd2, %rd1, 4;
	add.s32 	%r24, %r3, 1;
	and.b32  	%r25, %r24, 3;
	neg.s32 	%r27, %r25;
$L__BB2_3:
	.pragma "nounroll";
	mul.wide.s32 	%rd4, %r29, 12;
	add.s64 	%rd5, %rd2, %rd4;
	st.global.f32 	[%rd5+-4], %f1;
	st.global.f32 	[%rd5], %f2;
	st.global.f32 	[%rd5+4], %f3;
	add.s32 	%r29, %r29, %r2;
	add.s32 	%r27, %r27, 1;
	setp.ne.s32 	%p4, %r27, 0;
	@%p4 bra 	$L__BB2_3;
$L__BB2_4:
	setp.lt.u32 	%p5, %r3, 3;
	@%p5 bra 	$L__BB2_7;
	mul.wide.s32 	%rd8, %r2, 12;
	shl.b32 	%r26, %r2, 2;
$L__BB2_6:
	mul.wide.s32 	%rd6, %r29, 12;
	add.s64 	%rd7, %rd1, %rd6;
	st.global.f32 	[%rd7], %f1;
	st.global.f32 	[%rd7+4], %f2;
	st.global.f32 	[%rd7+8], %f3;
	add.s64 	%rd9, %rd7, %rd8;
	st.global.f32 	[%rd9], %f1;
	st.global.f32 	[%rd9+4], %f2;
	st.global.f32 	[%rd9+8], %f3;
	add.s64 	%rd10, %rd9, %rd8;
	st.global.f32 	[%rd10], %f1;
	st.global.f32 	[%rd10+4], %f2;
	st.global.f32 	[%rd10+8], %f3;
	add.s64 	%rd11, %rd10, %rd8;
	st.global.f32 	[%rd11], %f1;
	st.global.f32 	[%rd11+4], %f2;
	st.global.f32 	[%rd11+8], %f3;
	add.s32 	%r29, %r26, %r29;
	setp.lt.s32 	%p6, %r29, %r12;
	@%p6 bra 	$L__BB2_6;
$L__BB2_7:
	ret;

}


// ===== COMPILED SASS (sm_100) =====

	.target	sm_100

	.elftype	@"ET_EXEC"


//--------------------- .note.nv.tkinfo           --------------------------
	.section	.note.nv.tkinfo,"",@"SHT_NOTE"
	.sectionflags	@"SHF_NOTE_NV_TKINFO"
	.tkinfo
        /*0018*/ 	.word	0x00000002
        /*0030*/ 	.string	""
        /*0030*/ 	.string	"ptxas"
        /*0030*/ 	.string	"Cuda compilation tools, release 13.0, V13.0.88"
        /*0030*/ 	.string	"Build cuda_13.0.r13.0/compiler.36424714_0"
        /*0030*/ 	.string	"-arch sm_100 -m 64 "



//--------------------- .note.nv.cuinfo           --------------------------
	.section	.note.nv.cuinfo,"",@"SHT_NOTE"
	.sectionflags	@"SHF_NOTE_NV_CUINFO"
        /*0018*/ 	.short	0x0002
        /*001a*/ 	.short	0x0064
        /*001c*/ 	.short	0x0082
	.zero		2


//--------------------- .nv.info                  --------------------------
	.section	.nv.info,"",@"SHT_CUDA_INFO"
	.align	4


	//----- nvinfo : EIATTR_REGCOUNT
	.align		4
        /*0000*/ 	.byte	0x04, 0x2f
        /*0002*/ 	.short	(.L_1 - .L_0)
	.align		4
.L_0:
        /*0004*/ 	.word	index@(_Z10p_vec_disti6float3PS_Pf)
        /*0008*/ 	.word	0x00000018


	//----- nvinfo : EIATTR_FRAME_SIZE
	.align		4
.L_1:
        /*000c*/ 	.byte	0x04, 0x11
        /*000e*/ 	.short	(.L_3 - .L_2)
	.align		4
.L_2:
        /*0010*/ 	.word	index@(_Z10p_vec_disti6float3PS_Pf)
        /*0014*/ 	.word	0x00000000


	//----- nvinfo : EIATTR_REGCOUNT
	.align		4
.L_3:
        /*0018*/ 	.byte	0x04, 0x2f
        /*001a*/ 	.short	(.L_5 - .L_4)
	.align		4
.L_4:
        /*001c*/ 	.word	index@(_Z12vec_vec_distiP6float3S0_Pf)
        /*0020*/ 	.word	0x00000016


	//----- nvinfo : EIATTR_FRAME_SIZE
	.align		4
.L_5:
        /*0024*/ 	.byte	0x04, 0x11
        /*0026*/ 	.short	(.L_7 - .L_6)
	.align		4
.L_6:
        /*0028*/ 	.word	index@(_Z12vec_vec_distiP6float3S0_Pf)
        /*002c*/ 	.word	0x00000000


	//----- nvinfo : EIATTR_REGCOUNT
	.align		4
.L_7:
        /*0030*/ 	.byte	0x04, 0x2f
        /*0032*/ 	.short	(.L_9 - .L_8)
	.align		4
.L_8:
        /*0034*/ 	.word	index@(_Z11fill_float3i6float3PS_)
        /*0038*/ 	.word	0x00000014


	//----- nvinfo : EIATTR_FRAME_SIZE
	.align		4
.L_9:
        /*003c*/ 	.byte	0x04, 0x11
        /*003e*/ 	.short	(.L_11 - .L_10)
	.align		4
.L_10:
        /*0040*/ 	.word	index@(_Z11fill_float3i6float3PS_)
        /*0044*/ 	.word	0x00000000


	//----- nvinfo : EIATTR_MIN_STACK_SIZE
	.align		4
.L_11:
        /*0048*/ 	.byte	0x04, 0x12
        /*004a*/ 	.short	(.L_13 - .L_12)
	.align		4
.L_12:
        /*004c*/ 	.word	index@(_Z11fill_float3i6float3PS_)
        /*0050*/ 	.word	0x00000000


	//----- nvinfo : EIATTR_MIN_STACK_SIZE
	.align		4
.L_13:
        /*0054*/ 	.byte	0x04, 0x12
        /*0056*/ 	.short	(.L_15 - .L_14)
	.align		4
.L_14:
        /*0058*/ 	.word	index@(_Z12vec_vec_distiP6float3S0_Pf)
        /*005c*/ 	.word	0x00000000


	//----- nvinfo : EIATTR_MIN_STACK_SIZE
	.align		4
.L_15:
        /*0060*/ 	.byte	0x04, 0x12
        /*0062*/ 	.short	(.L_17 - .L_16)
	.align		4
.L_16:
        /*0064*/ 	.word	index@(_Z10p_vec_disti6float3PS_Pf)
        /*0068*/ 	.word	0x00000000
.L_17:


//--------------------- .nv.compat                --------------------------
	.section	.nv.compat,"",@"SHT_CUDA_COMPAT_INFO"
	.align	4
        /*0000*/ 	.byte	0x02, 0x09, 0x00, 0x00, 0x02, 0x02, 0x01, 0x00, 0x02, 0x05, 0x05, 0x00, 0x03, 0x07, 0x01, 0x01
        /*0010*/ 	.byte	0x02, 0x03, 0x00, 0x00, 0x02, 0x06, 0x01, 0x00, 0x04, 0x0b, 0x08, 0x00, 0x09, 0x00, 0x00, 0x00
        /*0020*/ 	.byte	0x00, 0x00, 0x00, 0x00


//--------------------- .nv.info._Z11fill_float3i6float3PS_ --------------------------
	.section	.nv.info._Z11fill_float3i6float3PS_,"",@"SHT_CUDA_INFO"
	.sectionflags	@""
	.align	4


	//----- nvinfo : EIATTR_CUDA_API_VERSION
	.align		4
        /*0000*/ 	.byte	0x04, 0x37
        /*0002*/ 	.short	(.L_19 - .L_18)
.L_18:
        /*0004*/ 	.word	0x00000082


	//----- nvinfo : EIATTR_KPARAM_INFO
	.align		4
.L_19:
        /*0008*/ 	.byte	0x04, 0x17
        /*000a*/ 	.short	(.L_21 - .L_20)
.L_20:
        /*000c*/ 	.word	0x00000000
        /*0010*/ 	.short	0x0002
        /*0012*/ 	.short	0x0010
        /*0014*/ 	.byte	0x00, 0xf5, 0x21, 0x00


	//----- nvinfo : EIATTR_KPARAM_INFO
	.align		4
.L_21:
        /*0018*/ 	.byte	0x04, 0x17
        /*001a*/ 	.short	(.L_23 - .L_22)
.L_22:
        /*001c*/ 	.word	0x00000000
        /*0020*/ 	.short	0x0001
        /*0022*/ 	.short	0x0004
        /*0024*/ 	.byte	0x00, 0xf0, 0x31, 0x00


	//----- nvinfo : EIATTR_KPARAM_INFO
	.align		4
.L_23:
        /*0028*/ 	.byte	0x04, 0x17
        /*002a*/ 	.short	(.L_25 - .L_24)
.L_24:
        /*002c*/ 	.word	0x00000000
        /*0030*/ 	.short	0x0000
        /*0032*/ 	.short	0x0000
        /*0034*/ 	.byte	0x00, 0xf0, 0x11, 0x00


	//----- nvinfo : EIATTR_SPARSE_MMA_MASK
	.align		4
.L_25:
        /*0038*/ 	.byte	0x03, 0x50
        /*003a*/ 	.short	0x0000


	//----- nvinfo : EIATTR_MAXREG_COUNT
	.align		4
        /*003c*/ 	.byte	0x03, 0x1b
        /*003e*/ 	.short	0x00ff


	//----- nvinfo : EIATTR_MERCURY_ISA_VERSION
	.align		4
        /*0040*/ 	.byte	0x03, 0x5f
        /*0042*/ 	.short	0x0101


	//----- nvinfo : EIATTR_VRC_CTA_INIT_COUNT
	.align		4
        /*0044*/ 	.byte	0x02, 0x4a
	.zero		1
	.zero		1


	//----- nvinfo : EIATTR_EXIT_INSTR_OFFSETS
	.align		4
        /*0048*/ 	.byte	0x04, 0x1c
        /*004a*/ 	.short	(.L_27 - .L_26)


	//   ....[0]....
.L_26:
        /*004c*/ 	.word	0x00000090


	//   ....[1]....
        /*0050*/ 	.word	0x000003e0


	//   ....[2]....
        /*0054*/ 	.word	0x00000520


	//----- nvinfo : EIATTR_CRS_STACK_SIZE
	.align		4
.L_27:
        /*0058*/ 	.byte	0x04, 0x1e
        /*005a*/ 	.short	(.L_29 - .L_28)
.L_28:
        /*005c*/ 	.word	0x00000000


	//----- nvinfo : EIATTR_CBANK_PARAM_SIZE
	.align		4
.L_29:
        /*0060*/ 	.byte	0x03, 0x19
        /*0062*/ 	.short	0x0018


	//----- nvinfo : EIATTR_PARAM_CBANK
	.align		4
        /*0064*/ 	.byte	0x04, 0x0a
        /*0066*/ 	.short	(.L_31 - .L_30)
	.align		4
.L_30:
        /*0068*/ 	.word	index@(.nv.constant0._Z11fill_float3i6float3PS_)
        /*006c*/ 	.short	0x0380
        /*006e*/ 	.short	0x0018


	//----- nvinfo : EIATTR_SW_WAR
	.align		4
.L_31:
        /*0070*/ 	.byte	0x04, 0x36
        /*0072*/ 	.short	(.L_33 - .L_32)
.L_32:
        /*0074*/ 	.word	0x00000008
.L_33:


//--------------------- .nv.info._Z12vec_vec_distiP6float3S0_Pf --------------------------
	.section	.nv.info._Z12vec_vec_distiP6float3S0_Pf,"",@"SHT_CUDA_INFO"
	.sectionflags	@""
	.align	4


	//----- nvinfo : EIATTR_CUDA_API_VERSION
	.align		4
        /*0000*/ 	.byte	0x04, 0x37
        /*0002*/ 	.short	(.L_35 - .L_34)
.L_34:
        /*0004*/ 	.word	0x00000082


	//----- nvinfo : EIATTR_KPARAM_INFO
	.align		4
.L_35:
        /*0008*/ 	.byte	0x04, 0x17
        /*000a*/ 	.short	(.L_37 - .L_36)
.L_36:
        /*000c*/ 	.word	0x00000000
        /*0010*/ 	.short	0x0003
        /*0012*/ 	.short	0x0018
        /*0014*/ 	.byte	0x00, 0xf5, 0x21, 0x00


	//----- nvinfo : EIATTR_KPARAM_INFO
	.align		4
.L_37:
        /*0018*/ 	.byte	0x04, 0x17
        /*001a*/ 	.short	(.L_39 - .L_38)
.L_38:
        /*001c*/ 	.word	0x00000000
        /*0020*/ 	.short	0x0002
        /*0022*/ 	.short	0x0010
        /*0024*/ 	.byte	0x00, 0xf5, 0x21, 0x00


	//----- nvinfo : EIATTR_KPARAM_INFO
	.align		4
.L_39:
        /*0028*/ 	.byte	0x04, 0x17
        /*002a*/ 	.short	(.L_41 - .L_40)
.L_40:
        /*002c*/ 	.word	0x00000000
        /*0030*/ 	.short	0x0001
        /*0032*/ 	.short	0x0008
        /*0034*/ 	.byte	0x00, 0xf5, 0x21, 0x00


	//----- nvinfo : EIATTR_KPARAM_INFO
	.align		4
.L_41:
        /*0038*/ 	.byte	0x04, 0x17
        /*003a*/ 	.short	(.L_43 - .L_42)
.L_42:
        /*003c*/ 	.word	0x00000000
        /*0040*/ 	.short	0x0000
        /*0042*/ 	.short	0x0000
        /*0044*/ 	.byte	0x00, 0xf0, 0x11, 0x00


	//----- nvinfo : EIATTR_SPARSE_MMA_MASK
	.align		4
.L_43:
        /*0048*/ 	.byte	0x03, 0x50
        /*004a*/ 	.short	0x0000


	//----- nvinfo : EIATTR_MAXREG_COUNT
	.align		4
        /*004c*/ 	.byte	0x03, 0x1b
        /*004e*/ 	.short	0x00ff


	//----- nvinfo : EIATTR_MERCURY_ISA_VERSION
	.align		4
        /*0050*/ 	.byte	0x03, 0x5f
        /*0052*/ 	.short	0x0101


	//----- nvinfo : EIATTR_VRC_CTA_INIT_COUNT
	.align		4
        /*0054*/ 	.byte	0x02, 0x4a
	.zero		1
	.zero		1


	//----- nvinfo : EIATTR_EXIT_INSTR_OFFSETS
	.align		4
        /*0058*/ 	.byte	0x04, 0x1c
        /*005a*/ 	.short	(.L_45 - .L_44)


	//   ....[0]....
.L_44:
        /*005c*/ 	.word	0x00000080


	//   ....[1]....
        /*0060*/ 	.word	0x000009a0


	//----- nvinfo : EIATTR_CRS_STACK_SIZE
	.align		4
.L_45:
        /*0064*/ 	.byte	0x04, 0x1e
        /*0066*/ 	.short	(.L_47 - .L_46)
.L_46:
        /*0068*/ 	.word	0x00000000


	//----- nvinfo : EIATTR_CBANK_PARAM_SIZE
	.align		4
.L_47:
        /*006c*/ 	.byte	0x03, 0x19
        /*006e*/ 	.short	0x0020


	//----- nvinfo : EIATTR_PARAM_CBANK
	.align		4
        /*0070*/ 	.byte	0x04, 0x0a
        /*0072*/ 	.short	(.L_49 - .L_48)
	.align		4
.L_48:
        /*0074*/ 	.word	index@(.nv.constant0._Z12vec_vec_distiP6float3S0_Pf)
        /*0078*/ 	.short	0x0380
        /*007a*/ 	.short	0x0020


	//----- nvinfo : EIATTR_SW_WAR
	.align		4
.L_49:
        /*007c*/ 	.byte	0x04, 0x36
        /*007e*/ 	.short	(.L_51 - .L_50)
.L_50:
        /*0080*/ 	.word	0x00000008
.L_51:


//--------------------- .nv.info._Z10p_vec_disti6float3PS_Pf --------------------------
	.section	.nv.info._Z10p_vec_disti6float3PS_Pf,"",@"SHT_CUDA_INFO"
	.sectionflags	@""
	.align	4


	//----- nvinfo : EIATTR_CUDA_API_VERSION
	.align		4
        /*0000*/ 	.byte	0x04, 0x37
        /*0002*/ 	.short	(.L_53 - .L_52)
.L_52:
        /*0004*/ 	.word	0x00000082


	//----- nvinfo : EIATTR_KPARAM_INFO
	.align		4
.L_53:
        /*0008*/ 	.byte	0x04, 0x17
        /*000a*/ 	.short	(.L_55 - .L_54)
.L_54:
        /*000c*/ 	.word	0x00000000
        /*0010*/ 	.short	0x0003
        /*0012*/ 	.short	0x0018
        /*0014*/ 	.byte	0x00, 0xf5, 0x21, 0x00


	//----- nvinfo : EIATTR_KPARAM_INFO
	.align		4
.L_55:
        /*0018*/ 	.byte	0x04, 0x17
        /*001a*/ 	.short	(.L_57 - .L_56)
.L_56:
        /*001c*/ 	.word	0x00000000
        /*0020*/ 	.short	0x0002
        /*0022*/ 	.short	0x0010
        /*0024*/ 	.byte	0x00, 0xf5, 0x21, 0x00


	//----- nvinfo : EIATTR_KPARAM_INFO
	.align		4
.L_57:
        /*0028*/ 	.byte	0x04, 0x17
        /*002a*/ 	.short	(.L_59 - .L_58)
.L_58:
        /*002c*/ 	.word	0x00000000
        /*0030*/ 	.short	0x0001
        /*0032*/ 	.short	0x0004
        /*0034*/ 	.byte	0x00, 0xf0, 0x31, 0x00


	//----- nvinfo : EIATTR_KPARAM_INFO
	.align		4
.L_59:
        /*0038*/ 	.byte	0x04, 0x17
        /*003a*/ 	.short	(.L_61 - .L_60)
.L_60:
        /*003c*/ 	.word	0x00000000
        /*0040*/ 	.short	0x0000
        /*0042*/ 	.short	0x0000
        /*0044*/ 	.byte	0x00, 0xf0, 0x11, 0x00


	//----- nvinfo : EIATTR_SPARSE_MMA_MASK
	.align		4
.L_61:
        /*0048*/ 	.byte	0x03, 0x50
        /*004a*/ 	.short	0x0000


	//----- nvinfo : EIATTR_MAXREG_COUNT
	.align		4
        /*004c*/ 	.byte	0x03, 0x1b
        /*004e*/ 	.short	0x00ff


	//----- nvinfo : EIATTR_MERCURY_ISA_VERSION
	.align		4
        /*0050*/ 	.byte	0x03, 0x5f
        /*0052*/ 	.short	0x0101


	//----- nvinfo : EIATTR_VRC_CTA_INIT_COUNT
	.align		4
        /*0054*/ 	.byte	0x02, 0x4a
	.zero		1
	.zero		1


	//----- nvinfo : EIATTR_EXIT_INSTR_OFFSETS
	.align		4
        /*0058*/ 	.byte	0x04, 0x1c
        /*005a*/ 	.short	(.L_63 - .L_62)


	//   ....[0]....
.L_62:
        /*005c*/ 	.word	0x00000090


	//   ....[1]....
        /*0060*/ 	.word	0x00000480


	//   ....[2]....
        /*0064*/ 	.word	0x00000840


	//----- nvinfo : EIATTR_CRS_STACK_SIZE
	.align		4
.L_63:
        /*0068*/ 	.byte	0x04, 0x1e
        /*006a*/ 	.short	(.L_65 - .L_64)
.L_64:
        /*006c*/ 	.word	0x00000000


	//----- nvinfo : EIATTR_CBANK_PARAM_SIZE
	.align		4
.L_65:
        /*0070*/ 	.byte	0x03, 0x19
        /*0072*/ 	.short	0x0020


	//----- nvinfo : EIATTR_PARAM_CBANK
	.align		4
        /*0074*/ 	.byte	0x04, 0x0a
        /*0076*/ 	.short	(.L_67 - .L_66)
	.align		4
.L_66:
        /*0078*/ 	.word	index@(.nv.constant0._Z10p_vec_disti6float3PS_Pf)
        /*007c*/ 	.short	0x0380
        /*007e*/ 	.short	0x0020


	//----- nvinfo : EIATTR_SW_WAR
	.align		4
.L_67:
        /*0080*/ 	.byte	0x04, 0x36
        /*0082*/ 	.short	(.L_69 - .L_68)
.L_68:
        /*0084*/ 	.word	0x00000008
.L_69:


//--------------------- .nv.callgraph             --------------------------
	.section	.nv.callgraph,"",@"SHT_CUDA_CALLGRAPH"
	.align	4
	.sectionentsize	8
	.align		4
        /*0000*/ 	.word	0x00000000
	.align		4
        /*0004*/ 	.word	0xffffffff
	.align		4
        /*0008*/ 	.word	0x00000000
	.align		4
        /*000c*/ 	.word	0xfffffffe
	.align		4
        /*0010*/ 	.word	0x00000000
	.align		4
        /*0014*/ 	.word	0xfffffffd
	.align		4
        /*0018*/ 	.word	0x00000000
	.align		4
        /*001c*/ 	.word	0xfffffffc


//--------------------- .text._Z11fill_float3i6float3PS_ --------------------------
	.section	.text._Z11fill_float3i6float3PS_,"ax",@progbits
	.align	128
        .global         _Z11fill_float3i6float3PS_
        .type           _Z11fill_float3i6float3PS_,@function
        .size           _Z11fill_float3i6float3PS_,(.L_x_16 - _Z11fill_float3i6float3PS_)
        .other          _Z11fill_float3i6float3PS_,@"STO_CUDA_ENTRY STV_DEFAULT"
_Z11fill_float3i6float3PS_:
.text._Z11fill_float3i6float3PS_:
[----:B------:R-:W-:Y:S01]  /*0000*/  LDC R1, c[0x0][0x37c] ;  /* 0x0000df00ff017b82 */ /* 0x000fe20000000800 */
[----:B------:R-:W0:Y:S07]  /*0010*/  S2R R7, SR_TID.X ;  /* 0x0000000000077919 */ /* 0x000e2e0000002100 */
[----:B------:R-:W0:Y:S01]  /*0020*/  S2UR UR4, SR_CTAID.X ;  /* 0x00000000000479c3 */ /* 0x000e220000002500 */
[----:B------:R-:W1:Y:S07]  /*0030*/  LDCU UR8, c[0x0][0x380] ;  /* 0x00007000ff0877ac */ /* 0x000e6e0008000800 */
[----:B------:R-:W0:Y:S01]  /*0040*/  LDC R0, c[0x0][0x360] ;  /* 0x0000d800ff007b82 */ /* 0x000e220000000800 */
[----:B------:R-:W2:Y:S01]  /*0050*/  LDCU UR5, c[0x0][0x370] ;  /* 0x00006e00ff0577ac */ /* 0x000ea20008000800 */
[----:B0-----:R-:W-:-:S02]  /*0060*/  IMAD R7, R0, UR4, R7 ;  /* 0x0000000400077c24 */ /* 0x001fc4000f8e0207 */
[----:B--2---:R-:W-:-:S03]  /*0070*/  IMAD R0, R0, UR5, RZ ;  /* 0x0000000500007c24 */ /* 0x004fc6000f8e02ff */
[----:B-1----:R-:W-:-:S13]  /*0080*/  ISETP.GE.AND P0, PT, R7, UR8, PT ;  /* 0x0000000807007c0c */ /* 0x002fda000bf06270 */
[----:B------:R-:W-:Y:S05]  /*0090*/  @P0 EXIT ;  /* 0x000000000000094d */ /* 0x000fea0003800000 */
[----:B------:R-:W0:Y:S01]  /*00a0*/  I2F.U32.RP R8, R0 ;  /* 0x0000000000087306 */ /* 0x000e220000209000 */
[C---:B------:R-:W-:Y:S01]  /*00b0*/  IADD3 R4, PT, PT, R0.reuse, R7, RZ ;  /* 0x0000000700047210 */ /* 0x040fe20007ffe0ff */
[----:B------:R-:W-:Y:S01]  /*00c0*/  IMAD.MOV R9, RZ, RZ, -R0 ;  /* 0x000000ffff097224 */ /* 0x000fe200078e0a00 */
[----:B------:R-:W-:Y:S01]  /*00d0*/  ISETP.NE.U32.AND P2, PT, R0, RZ, PT ;  /* 0x000000ff0000720c */ /* 0x000fe20003f45070 */
[----:B------:R-:W1:Y:S01]  /*00e0*/  LDC R17, c[0x0][0x384] ;  /* 0x0000e100ff117b82 */ /* 0x000e620000000800 */
[C---:B------:R-:W-:Y:S01]  /*00f0*/  ISETP.GE.AND P0, PT, R4.reuse, UR8, PT ;  /* 0x0000000804007c0c */ /* 0x040fe2000bf06270 */
[----:B------:R-:W2:Y:S01]  /*0100*/  LDCU.64 UR6, c[0x0][0x358] ;  /* 0x00006b00ff0677ac */ /* 0x000ea20008000a00 */
[----:B------:R-:W-:Y:S01]  /*0110*/  VIMNMX R5, PT, PT, R4, UR8, !PT ;  /* 0x0000000804057c48 */ /* 0x000fe2000ffe0100 */
[----:B------:R-:W-:Y:S01]  /*0120*/  BSSY.RECONVERGENT B0, `(.L_x_0) ;  /* 0x000002b000007945 */ /* 0x000fe20003800200 */
[----:B------:R-:W-:-:S04]  /*0130*/  SEL R6, RZ, 0x1, P0 ;  /* 0x00000001ff067807 */ /* 0x000fc80000000000 */
[----:B------:R-:W-:Y:S01]  /*0140*/  IADD3 R5, PT, PT, R5, -R4, -R6 ;  /* 0x8000000405057210 */ /* 0x000fe20007ffe806 */
[----:B0-----:R-:W0:Y:S02]  /*0150*/  MUFU.RCP R8, R8 ;  /* 0x0000000800087308 */ /* 0x001e240000001000 */
[----:B0-----:R-:W-:-:S06]  /*0160*/  VIADD R2, R8, 0xffffffe ;  /* 0x0ffffffe08027836 */ /* 0x001fcc0000000000 */
[----:B------:R0:W3:Y:S02]  /*0170*/  F2I.FTZ.U32.TRUNC.NTZ R3, R2 ;  /* 0x0000000200037305 */ /* 0x0000e4000021f000 */
[----:B0-----:R-:W-:Y:S02]  /*0180*/  IMAD.MOV.U32 R2, RZ, RZ, RZ ;  /* 0x000000ffff027224 */ /* 0x001fe400078e00ff */
[----:B---3--:R-:W-:-:S04]  /*0190*/  IMAD R9, R9, R3, RZ ;  /* 0x0000000309097224 */ /* 0x008fc800078e02ff */
[----:B------:R-:W-:-:S06]  /*01a0*/  IMAD.HI.U32 R8, R3, R9, R2 ;  /* 0x0000000903087227 */ /* 0x000fcc00078e0002 */
[----:B------:R-:W-:-:S04]  /*01b0*/  IMAD.HI.U32 R9, R8, R5, RZ ;  /* 0x0000000508097227 */ /* 0x000fc800078e00ff */
[----:B------:R-:W-:-:S04]  /*01c0*/  IMAD.MOV R2, RZ, RZ, -R9 ;  /* 0x000000ffff027224 */ /* 0x000fc800078e0a09 */
[----:B------:R-:W-:Y:S02]  /*01d0*/  IMAD R5, R0, R2, R5 ;  /* 0x0000000200057224 */ /* 0x000fe400078e0205 */
[----:B------:R-:W0:Y:S03]  /*01e0*/  LDC.64 R2, c[0x0][0x388] ;  /* 0x0000e200ff027b82 */ /* 0x000e260000000a00 */
[----:B------:R-:W-:-:S13]  /*01f0*/  ISETP.GE.U32.AND P0, PT, R5, R0, PT ;  /* 0x000000000500720c */ /* 0x000fda0003f06070 */
[----:B------:R-:W-:Y:S01]  /*0200*/  @P0 IADD3 R5, PT, PT, -R0, R5, RZ ;  /* 0x0000000500050210 */ /* 0x000fe20007ffe1ff */
[----:B------:R-:W-:-:S03]  /*0210*/  @P0 VIADD R9, R9, 0x1 ;  /* 0x0000000109090836 */ /* 0x000fc60000000000 */
[----:B------:R-:W-:Y:S02]  /*0220*/  ISETP.GE.U32.AND P1, PT, R5, R0, PT ;  /* 0x000000000500720c */ /* 0x000fe40003f26070 */
[----:B------:R-:W3:Y:S11]  /*0230*/  LDC.64 R4, c[0x0][0x390] ;  /* 0x0000e400ff047b82 */ /* 0x000ef60000000a00 */
[----:B------:R-:W-:-:S02]  /*0240*/  @P1 IADD3 R9, PT, PT, R9, 0x1, RZ ;  /* 0x0000000109091810 */ /* 0x000fc40007ffe0ff */
[----:B------:R-:W-:-:S05]  /*0250*/  @!P2 LOP3.LUT R9, RZ, R0, RZ, 0x33, !PT ;  /* 0x00000000ff09a212 */ /* 0x000fca00078e33ff */
[----:B------:R-:W-:-:S05]  /*0260*/  IMAD.IADD R6, R6, 0x1, R9 ;  /* 0x0000000106067824 */ /* 0x000fca00078e0209 */
[C---:B------:R-:W-:Y:S02]  /*0270*/  LOP3.LUT R8, R6.reuse, 0x3, RZ, 0xc0, !PT ;  /* 0x0000000306087812 */ /* 0x040fe400078ec0ff */
[----:B------:R-:W-:Y:S02]  /*0280*/  ISETP.GE.U32.AND P1, PT, R6, 0x3, PT ;  /* 0x000000030600780c */ /* 0x000fe40003f26070 */
[----:B------:R-:W-:-:S13]  /*0290*/  ISETP.NE.AND P0, PT, R8, 0x3, PT ;  /* 0x000000030800780c */ /* 0x000fda0003f05270 */
[----:B012---:R-:W-:Y:S05]  /*02a0*/  @!P0 BRA `(.L_x_1) ;  /* 0x0000000000488947 */ /* 0x007fea0003800000 */
[----:B------:R-:W0:Y:S01]  /*02b0*/  LDCU.64 UR4, c[0x0][0x390] ;  /* 0x00007200ff0477ac */ /* 0x000e220008000a00 */
[----:B------:R-:W1:Y:S01]  /*02c0*/  LDC R13, c[0x0][0x384] ;  /* 0x0000e100ff0d7b82 */ /* 0x000e620000000800 */
[----:B------:R-:W-:-:S04]  /*02d0*/  IADD3 R6, PT, PT, R6, 0x1, RZ ;  /* 0x0000000106067810 */ /* 0x000fc80007ffe0ff */
[----:B------:R-:W-:-:S03]  /*02e0*/  LOP3.LUT R6, R6, 0x3, RZ, 0xc0, !PT ;  /* 0x0000000306067812 */ /* 0x000fc600078ec0ff */
[----:B------:R-:W2:Y:S02]  /*02f0*/  LDC.64 R14, c[0x0][0x388] ;  /* 0x0000e200ff0e7b82 */ /* 0x000ea40000000a00 */
[----:B------:R-:W-:Y:S01]  /*0300*/  IMAD.MOV R6, RZ, RZ, -R6 ;  /* 0x000000ffff067224 */ /* 0x000fe200078e0a06 */
[----:B0-----:R-:W-:-:S04]  /*0310*/  UIADD3 UR4, UP0, UPT, UR4, 0x4, URZ ;  /* 0x0000000404047890 */ /* 0x001fc8000ff1e0ff */
[----:B------:R-:W-:Y:S02]  /*0320*/  UIADD3.X UR5, UPT, UPT, URZ, UR5, URZ, UP0, !UPT ;  /* 0x00000005ff057290 */ /* 0x000fe400087fe4ff */
[----:B------:R-:W-:-:S04]  /*0330*/  MOV R10, UR4 ;  /* 0x00000004000a7c02 */ /* 0x000fc80008000f00 */
[----:B------:R-:W-:-:S07]  /*0340*/  IMAD.U32 R11, RZ, RZ, UR5 ;  /* 0x00000005ff0b7e24 */ /* 0x000fce000f8e00ff */
.L_x_2:
[----:B0-----:R-:W-:Y:S01]  /*0350*/  IMAD.WIDE R8, R7, 0xc, R10 ;  /* 0x0000000c07087825 */ /* 0x001fe200078e020a */
[----:B------:R-:W-:-:S03]  /*0360*/  IADD3 R6, PT, PT, R6, 0x1, RZ ;  /* 0x0000000106067810 */ /* 0x000fc60007ffe0ff */
[----:B------:R-:W-:Y:S01]  /*0370*/  IMAD.IADD R7, R0, 0x1, R7 ;  /* 0x0000000100077824 */ /* 0x000fe200078e0207 */
[----:B-1----:R0:W-:Y:S01]  /*0380*/  STG.E desc[UR6][R8.64+-0x4], R13 ;  /* 0xfffffc0d08007986 */ /* 0x0021e2000c101906 */
[----:B------:R-:W-:-:S03]  /*0390*/  ISETP.NE.AND P0, PT, R6, RZ, PT ;  /* 0x000000ff0600720c */ /* 0x000fc60003f05270 */
[----:B--2---:R0:W-:Y:S04]  /*03a0*/  STG.E desc[UR6][R8.64], R14 ;  /* 0x0000000e08007986 */ /* 0x0041e8000c101906 */
[----:B------:R0:W-:Y:S06]  /*03b0*/  STG.E desc[UR6][R8.64+0x4], R15 ;  /* 0x0000040f08007986 */ /* 0x0001ec000c101906 */
[----:B------:R-:W-:Y:S05]  /*03c0*/  @P0 BRA `(.L_x_2) ;  /* 0xfffffffc00e00947 */ /* 0x000fea000383ffff */
.L_x_1:
[----:B------:R-:W-:Y:S05]  /*03d0*/  BSYNC.RECONVERGENT B0 ;  /* 0x0000000000007941 */ /* 0x000fea0003800200 */
.L_x_0:
[----:B------:R-:W-:Y:S05]  /*03e0*/  @!P1 EXIT ;  /* 0x000000000000994d */ /* 0x000fea0003800000 */
.L_x_3:
[----:B01-3--:R-:W-:Y:S01]  /*03f0*/  IMAD.WIDE R8, R7, 0xc, R4 ;  /* 0x0000000c07087825 */ /* 0x00bfe200078e0204 */
[----:B------:R-:W-:-:S04]  /*0400*/  LEA R7, R0, R7, 0x2 ;  /* 0x0000000700077211 */ /* 0x000fc800078e10ff */
[----:B------:R1:W-:Y:S01]  /*0410*/  STG.E desc[UR6][R8.64], R17 ;  /* 0x0000001108007986 */ /* 0x0003e2000c101906 */
[C---:B------:R-:W-:Y:S01]  /*0420*/  IMAD.WIDE R10, R0.reuse, 0xc, R8 ;  /* 0x0000000c000a7825 */ /* 0x040fe200078e0208 */
[----:B------:R-:W-:Y:S02]  /*0430*/  ISETP.GE.AND P0, PT, R7, UR8, PT ;  /* 0x0000000807007c0c */ /* 0x000fe4000bf06270 */
[----:B------:R1:W-:Y:S01]  /*0440*/  STG.E desc[UR6][R8.64+0x4], R2 ;  /* 0x0000040208007986 */ /* 0x0003e2000c101906 */
[----:B------:R-:W-:-:S03]  /*0450*/  IMAD.WIDE R12, R0, 0xc, R10 ;  /* 0x0000000c000c7825 */ /* 0x000fc600078e020a */
[----:B------:R1:W-:Y:S04]  /*0460*/  STG.E desc[UR6][R8.64+0x8], R3 ;  /* 0x0000080308007986 */ /* 0x0003e8000c101906 */
[----:B------:R1:W-:Y:S01]  /*0470*/  STG.E desc[UR6][R10.64], R17 ;  /* 0x000000110a007986 */ /* 0x0003e2000c101906 */
[----:B------:R-:W-:-:S03]  /*0480*/  IMAD.WIDE R14, R0, 0xc, R12 ;  /* 0x0000000c000e7825 */ /* 0x000fc600078e020c */
[----:B------:R1:W-:Y:S04]  /*0490*/  STG.E desc[UR6][R10.64+0x4], R2 ;  /* 0x000004020a007986 */ /* 0x0003e8000c101906 */
[----:B------:R1:W-:Y:S04]  /*04a0*/  STG.E desc[UR6][R10.64+0x8], R3 ;  /* 0x000008030a007986 */ /* 0x0003e8000c101906 */
[----:B------:R1:W-:Y:S04]  /*04b0*/  STG.E desc[UR6][R12.64], R17 ;  /* 0x000000110c007986 */ /* 0x0003e8000c101906 */
[----:B------:R1:W-:Y:S04]  /*04c0*/  STG.E desc[UR6][R12.64+0x4], R2 ;  /* 0x000004020c007986 */ /* 0x0003e8000c101906 */
[----:B------:R1:W-:Y:S04]  /*04d0*/  STG.E desc[UR6][R12.64+0x8], R3 ;  /* 0x000008030c007986 */ /* 0x0003e8000c101906 */
[----:B------:R1:W-:Y:S04]  /*04e0*/  STG.E desc[UR6][R14.64], R17 ;  /* 0x000000110e007986 */ /* 0x0003e8000c101906 */
[----:B------:R1:W-:Y:S04]  /*04f0*/  STG.E desc[UR6][R14.64+0x4], R2 ;  /* 0x000004020e007986 */ /* 0x0003e8000c101906 */
[----:B------:R1:W-:Y:S01]  /*0500*/  STG.E desc[UR6][R14.64+0x8], R3 ;  /* 0x000008030e007986 */ /* 0x0003e2000c101906 */
[----:B------:R-:W-:Y:S05]  /*0510*/  @!P0 BRA `(.L_x_3) ;  /* 0xfffffffc00b48947 */ /* 0x000fea000383ffff */
[----:B------:R-:W-:Y:S05]  /*0520*/  EXIT ;  /* 0x000000000000794d */ /* 0x000fea0003800000 */
.L_x_4:
[----:B------:R-:W-:-:S00]  /*0530*/  BRA `(.L_x_4) ;  /* 0xfffffffc00fc7947 */ /* 0x000fc0000383ffff */
[----:B------:R-:W-:-:S00]  /*0540*/  NOP ;  /* 0x0000000000007918 */ /* 0x000fc00000000000 */
        /* <DEDUP_REMOVED lines=11> */
.L_x_16:


//--------------------- .text._Z12vec_vec_distiP6float3S0_Pf --------------------------
	.section	.text._Z12vec_vec_distiP6float3S0_Pf,"ax",@progbits
	.align	128
        .global         _Z12vec_vec_distiP6float3S0_Pf
        .type           _Z12vec_vec_distiP6float3S0_Pf,@function
        .size           _Z12vec_vec_distiP6float3S0_Pf,(.L_x_17 - _Z12vec_vec_distiP6float3S0_Pf)
        .other          _Z12vec_vec_distiP6float3S0_Pf,@"STO_CUDA_ENTRY STV_DEFAULT"
_Z12vec_vec_distiP6float3S0_Pf:
.text._Z12vec_vec_distiP6float3S0_Pf:
[----:B------:R-:W-:Y:S01]  /*0000*/  LDC R1, c[0x0][0x37c] ;  /* 0x0000df00ff017b82 */ /* 0x000fe20000000800 */
[----:B------:R-:W0:Y:S07]  /*0010*/  S2R R6, SR_TID.X ;  /* 0x0000000000067919 */ /* 0x000e2e0000002100 */
[----:B------:R-:W0:Y:S08]  /*0020*/  S2UR UR4, SR_CTAID.X ;  /* 0x00000000000479c3 */ /* 0x000e300000002500 */
[----:B------:R-:W0:Y:S08]  /*0030*/  LDC R9, c[0x0][0x360] ;  /* 0x0000d800ff097b82 */ /* 0x000e300000000800 */
[----:B------:R-:W1:Y:S01]  /*0040*/  LDC R7, c[0x0][0x380] ;  /* 0x0000e000ff077b82 */ /* 0x000e620000000800 */
[----:B0-----:R-:W-:Y:S01]  /*0050*/  IMAD R6, R9, UR4, R6 ;  /* 0x0000000409067c24 */ /* 0x001fe2000f8e0206 */
[----:B-1----:R-:W-:-:S04]  /*0060*/  ISETP.GE.AND P0, PT, R7, 0x1, PT ;  /* 0x000000010700780c */ /* 0x002fc80003f06270 */
[----:B------:R-:W-:-:S13]  /*0070*/  ISETP.GE.OR P0, PT, R6, R7, !P0 ;  /* 0x000000070600720c */ /* 0x000fda0004706670 */
[----:B------:R-:W-:Y:S05]  /*0080*/  @P0 EXIT ;  /* 0x000000000000094d */ /* 0x000fea0003800000 */
[----:B------:R-:W0:Y:S01]  /*0090*/  LDCU.64 UR4, c[0x0][0x390] ;  /* 0x00007200ff0477ac */ /* 0x000e220008000a00 */
[C---:B------:R-:W-:Y:S02]  /*00a0*/  LOP3.LUT R0, R7.reuse, 0x7ffffffc, RZ, 0xc0, !PT ;  /* 0x7ffffffc07007812 */ /* 0x040fe400078ec0ff */
[----:B------:R-:W-:Y:S01]  /*00b0*/  LOP3.LUT R7, R7, 0x3, RZ, 0xc0, !PT ;  /* 0x0000000307077812 */ /* 0x000fe200078ec0ff */
[----:B------:R-:W1:Y:S01]  /*00c0*/  LDCU UR6, c[0x0][0x370] ;  /* 0x00006e00ff0677ac */ /* 0x000e620008000800 */
[----:B------:R-:W-:Y:S01]  /*00d0*/  IADD3 R8, PT, PT, -R0, RZ, RZ ;  /* 0x000000ff00087210 */ /* 0x000fe20007ffe1ff */
[----:B------:R-:W2:Y:S01]  /*00e0*/  LDCU.64 UR8, c[0x0][0x358] ;  /* 0x00006b00ff0877ac */ /* 0x000ea20008000a00 */
[----:B0-----:R-:W-:Y:S01]  /*00f0*/  UIADD3 UR4, UP0, UPT, UR4, 0x18, URZ ;  /* 0x0000001804047890 */ /* 0x001fe2000ff1e0ff */
[----:B-1----:R-:W-:-:S03]  /*0100*/  IMAD R9, R9, UR6, RZ ;  /* 0x0000000609097c24 */ /* 0x002fc6000f8e02ff */
[----:B------:R-:W-:-:S12]  /*0110*/  UIADD3.X UR5, UPT, UPT, URZ, UR5, URZ, UP0, !UPT ;  /* 0x00000005ff057290 */ /* 0x000fd800087fe4ff */
.L_x_9:
[----:B01-3--:R-:W0:Y:S01]  /*0120*/  LDC R13, c[0x0][0x380] ;  /* 0x0000e000ff0d7b82 */ /* 0x00be220000000800 */
[----:B------:R-:W-:-:S07]  /*0130*/  HFMA2 R12, -RZ, RZ, 0, 0 ;  /* 0x00000000ff0c7431 */ /* 0x000fce00000001ff */
[----:B------:R-:W1:Y:S08]  /*0140*/  LDC.64 R2, c[0x0][0x388] ;  /* 0x0000e200ff027b82 */ /* 0x000e700000000a00 */
[----:B------:R-:W3:Y:S01]  /*0150*/  LDC.64 R4, c[0x0][0x398] ;  /* 0x0000e600ff047b82 */ /* 0x000ee20000000a00 */
[----:B0-----:R-:W-:Y:S01]  /*0160*/  ISETP.GE.U32.AND P1, PT, R13, 0x4, PT ;  /* 0x000000040d00780c */ /* 0x001fe20003f26070 */
[----:B-1----:R-:W-:-:S04]  /*0170*/  IMAD.WIDE R2, R6, 0xc, R2 ;  /* 0x0000000c06027825 */ /* 0x002fc800078e0202 */
[----:B---3--:R-:W-:Y:S01]  /*0180*/  IMAD.WIDE R4, R6, 0x4, R4 ;  /* 0x0000000406047825 */ /* 0x008fe200078e0204 */
[----:B------:R-:W-:-:S04]  /*0190*/  IADD3 R6, PT, PT, R9, R6, RZ ;  /* 0x0000000609067210 */ /* 0x000fc80007ffe0ff */
[----:B------:R-:W-:-:S03]  /*01a0*/  ISETP.GE.AND P0, PT, R6, R13, PT ;  /* 0x0000000d0600720c */ /* 0x000fc60003f06270 */
[----:B------:R-:W-:Y:S10]  /*01b0*/  @!P1 BRA `(.L_x_5) ;  /* 0x0000000400149947 */ /* 0x000ff40003800000 */
[----:B------:R-:W-:Y:S02]  /*01c0*/  MOV R10, UR4 ;  /* 0x00000004000a7c02 */ /* 0x000fe40008000f00 */
[----:B------:R-:W-:Y:S02]  /*01d0*/  MOV R11, UR5 ;  /* 0x00000005000b7c02 */ /* 0x000fe40008000f00 */
[----:B------:R-:W-:-:S07]  /*01e0*/  MOV R12, R8 ;  /* 0x00000008000c7202 */ /* 0x000fce0000000f00 */
.L_x_6:
[----:B--2---:R-:W2:Y:S04]  /*01f0*/  LDG.E R14, desc[UR8][R2.64] ;  /* 0x00000008020e7981 */ /* 0x004ea8000c1e1900 */
[----:B0-----:R-:W2:Y:S02]  /*0200*/  LDG.E R15, desc[UR8][R10.64+-0x18] ;  /* 0xffffe8080a0f7981 */ /* 0x001ea4000c1e1900 */
[----:B--2---:R-:W-:-:S04]  /*0210*/  FADD R14, R14, -R15 ;  /* 0x8000000f0e0e7221 */ /* 0x004fc80000000000 */
[----:B------:R-:W-:-:S05]  /*0220*/  FMUL R15, R14, R14 ;  /* 0x0000000e0e0f7220 */ /* 0x000fca0000400000 */
[----:B------:R0:W-:Y:S04]  /*0230*/  STG.E desc[UR8][R4.64], R15 ;  /* 0x0000000f04007986 */ /* 0x0001e8000c101908 */
[----:B------:R-:W2:Y:S04]  /*0240*/  LDG.E R14, desc[UR8][R2.64+0x4] ;  /* 0x00000408020e7981 */ /* 0x000ea8000c1e1900 */
[----:B------:R-:W2:Y:S02]  /*0250*/  LDG.E R17, desc[UR8][R10.64+-0x14] ;  /* 0xffffec080a117981 */ /* 0x000ea4000c1e1900 */
[----:B--2---:R-:W-:-:S04]  /*0260*/  FADD R14, R14, -R17 ;  /* 0x800000110e0e7221 */ /* 0x004fc80000000000 */
[----:B------:R-:W-:-:S05]  /*0270*/  FFMA R17, R14, R14, R15 ;  /* 0x0000000e0e117223 */ /* 0x000fca000000000f */
[----:B------:R1:W-:Y:S04]  /*0280*/  STG.E desc[UR8][R4.64], R17 ;  /* 0x0000001104007986 */ /* 0x0003e8000c101908 */
[----:B------:R-:W2:Y:S04]  /*0290*/  LDG.E R14, desc[UR8][R2.64+0x8] ;  /* 0x00000808020e7981 */ /* 0x000ea8000c1e1900 */
[----:B------:R-:W2:Y:S02]  /*02a0*/  LDG.E R19, desc[UR8][R10.64+-0x10] ;  /* 0xfffff0080a137981 */ /* 0x000ea4000c1e1900 */
[----:B--2---:R-:W-:-:S04]  /*02b0*/  FADD R14, R14, -R19 ;  /* 0x800000130e0e7221 */ /* 0x004fc80000000000 */
[----:B------:R-:W-:-:S05]  /*02c0*/  FFMA R19, R14, R14, R17 ;  /* 0x0000000e0e137223 */ /* 0x000fca0000000011 */
[----:B------:R2:W-:Y:S04]  /*02d0*/  STG.E desc[UR8][R4.64], R19 ;  /* 0x0000001304007986 */ /* 0x0005e8000c101908 */
[----:B------:R-:W3:Y:S04]  /*02e0*/  LDG.E R14, desc[UR8][R2.64] ;  /* 0x00000008020e7981 */ /* 0x000ee8000c1e1900 */
[----:B0-----:R-:W3:Y:S02]  /*02f0*/  LDG.E R15, desc[UR8][R10.64+-0xc] ;  /* 0xfffff4080a0f7981 */ /* 0x001ee4000c1e1900 */
[----:B---3--:R-:W-:-:S04]  /*0300*/  FADD R14, R14, -R15 ;  /* 0x8000000f0e0e7221 */ /* 0x008fc80000000000 */
[----:B------:R-:W-:-:S05]  /*0310*/  FMUL R15, R14, R14 ;  /* 0x0000000e0e0f7220 */ /* 0x000fca0000400000 */
[----:B------:R0:W-:Y:S04]  /*0320*/  STG.E desc[UR8][R4.64], R15 ;  /* 0x0000000f04007986 */ /* 0x0001e8000c101908 */
[----:B------:R-:W3:Y:S04]  /*0330*/  LDG.E R14, desc[UR8][R2.64+0x4] ;  /* 0x00000408020e7981 */ /* 0x000ee8000c1e1900 */
[----:B-1----:R-:W3:Y:S02]  /*0340*/  LDG.E R17, desc[UR8][R10.64+-0x8] ;  /* 0xfffff8080a117981 */ /* 0x002ee4000c1e1900 */
[----:B---3--:R-:W-:-:S04]  /*0350*/  FADD R14, R14, -R17 ;  /* 0x800000110e0e7221 */ /* 0x008fc80000000000 */
[----:B------:R-:W-:-:S05]  /*0360*/  FFMA R17, R14, R14, R15 ;  /* 0x0000000e0e117223 */ /* 0x000fca000000000f */
[----:B------:R1:W-:Y:S04]  /*0370*/  STG.E desc[UR8][R4.64], R17 ;  /* 0x0000001104007986 */ /* 0x0003e8000c101908 */
[----:B------:R-:W3:Y:S04]  /*0380*/  LDG.E R14, desc[UR8][R2.64+0x8] ;  /* 0x00000808020e7981 */ /* 0x000ee8000c1e1900 */
[----:B--2---:R-:W3:Y:S02]  /*0390*/  LDG.E R19, desc[UR8][R10.64+-0x4] ;  /* 0xfffffc080a137981 */ /* 0x004ee4000c1e1900 */
[----:B---3--:R-:W-:-:S04]  /*03a0*/  FADD R14, R14, -R19 ;  /* 0x800000130e0e7221 */ /* 0x008fc80000000000 */
        /* <DEDUP_REMOVED lines=28> */
[----:B--2---:R1:W3:Y:S01]  /*0570*/  LDG.E R19, desc[UR8][R10.64+0x14] ;  /* 0x000014080a137981 */ /* 0x0042e2000c1e1900 */
[----:B------:R-:W-:-:S04]  /*0580*/  IADD3 R12, PT, PT, R12, 0x4, RZ ;  /* 0x000000040c0c7810 */ /* 0x000fc80007ffe0ff */
[----:B------:R-:W-:Y:S02]  /*0590*/  ISETP.NE.AND P1, PT, R12, RZ, PT ;  /* 0x000000ff0c00720c */ /* 0x000fe40003f25270 */
[----:B-1----:R-:W-:-:S04]  /*05a0*/  IADD3 R10, P2, PT, R10, 0x30, RZ ;  /* 0x000000300a0a7810 */ /* 0x002fc80007f5e0ff */
[----:B------:R-:W-:Y:S01]  /*05b0*/  IADD3.X R11, PT, PT, RZ, R11, RZ, P2, !PT ;  /* 0x0000000bff0b7210 */ /* 0x000fe200017fe4ff */
[----:B---3--:R-:W-:-:S04]  /*05c0*/  FADD R14, R14, -R19 ;  /* 0x800000130e0e7221 */ /* 0x008fc80000000000 */
[----:B------:R-:W-:-:S05]  /*05d0*/  FFMA R19, R14, R14, R17 ;  /* 0x0000000e0e137223 */ /* 0x000fca0000000011 */
[----:B------:R0:W-:Y:S01]  /*05e0*/  STG.E desc[UR8][R4.64], R19 ;  /* 0x0000001304007986 */ /* 0x0001e2000c101908 */
[----:B------:R-:W-:Y:S05]  /*05f0*/  @P1 BRA `(.L_x_6) ;  /* 0xfffffff800fc1947 */ /* 0x000fea000383ffff */
[----:B------:R-:W-:-:S07]  /*0600*/  MOV R12, R0 ;  /* 0x00000000000c7202 */ /* 0x000fce0000000f00 */
.L_x_5:
[----:B------:R-:W-:-:S13]  /*0610*/  ISETP.NE.AND P1, PT, R7, RZ, PT ;  /* 0x000000ff0700720c */ /* 0x000fda0003f25270 */
[----:B------:R-:W-:Y:S05]  /*0620*/  @!P1 BRA `(.L_x_7) ;  /* 0x0000000000d89947 */ /* 0x000fea0003800000 */
[----:B------:R-:W-:Y:S02]  /*0630*/  ISETP.NE.AND P1, PT, R7, 0x1, PT ;  /* 0x000000010700780c */ /* 0x000fe40003f25270 */
[----:B------:R-:W-:-:S11]  /*0640*/  LOP3.LUT P2, RZ, R13, 0x1, RZ, 0xc0, !PT ;  /* 0x000000010dff7812 */ /* 0x000fd6000784c0ff */
[----:B------:R-:W-:Y:S05]  /*0650*/  @!P1 BRA `(.L_x_8) ;  /* 0x0000000000849947 */ /* 0x000fea0003800000 */
[----:B------:R-:W1:Y:S01]  /*0660*/  LDC.64 R10, c[0x0][0x390] ;  /* 0x0000e400ff0a7b82 */ /* 0x000e620000000a00 */
[----:B--2---:R-:W2:Y:S01]  /*0670*/  LDG.E R13, desc[UR8][R2.64] ;  /* 0x00000008020d7981 */ /* 0x004ea2000c1e1900 */
[----:B-1----:R-:W-:-:S05]  /*0680*/  IMAD.WIDE.U32 R10, R12, 0xc, R10 ;  /* 0x0000000c0c0a7825 */ /* 0x002fca00078e000a */
[----:B------:R-:W2:Y:S02]  /*0690*/  LDG.E R14, desc[UR8][R10.64] ;  /* 0x000000080a0e7981 */ /* 0x000ea4000c1e1900 */
[----:B--2---:R-:W-:-:S04]  /*06a0*/  FADD R13, R13, -R14 ;  /* 0x8000000e0d0d7221 */ /* 0x004fc80000000000 */
[----:B------:R-:W-:-:S05]  /*06b0*/  FMUL R13, R13, R13 ;  /* 0x0000000d0d0d7220 */ /* 0x000fca0000400000 */
[----:B------:R1:W-:Y:S04]  /*06c0*/  STG.E desc[UR8][R4.64], R13 ;  /* 0x0000000d04007986 */ /* 0x0003e8000c101908 */
[----:B------:R-:W2:Y:S04]  /*06d0*/  LDG.E R14, desc[UR8][R2.64+0x4] ;  /* 0x00000408020e7981 */ /* 0x000ea8000c1e1900 */
[----:B0-----:R-:W2:Y:S02]  /*06e0*/  LDG.E R15, desc[UR8][R10.64+0x4] ;  /* 0x000004080a0f7981 */ /* 0x001ea4000c1e1900 */
        /* <DEDUP_REMOVED lines=8> */
[----:B-1----:R-:W3:Y:S04]  /*0770*/  LDG.E R13, desc[UR8][R2.64] ;  /* 0x00000008020d7981 */ /* 0x002ee8000c1e1900 */
[----:B------:R-:W3:Y:S02]  /*0780*/  LDG.E R14, desc[UR8][R10.64+0xc] ;  /* 0x00000c080a0e7981 */ /* 0x000ee4000c1e1900 */
[----:B---3--:R-:W-:-:S04]  /*0790*/  FADD R13, R13, -R14 ;  /* 0x8000000e0d0d7221 */ /* 0x008fc80000000000 */
[----:B------:R-:W-:-:S05]  /*07a0*/  FMUL R13, R13, R13 ;  /* 0x0000000d0d0d7220 */ /* 0x000fca0000400000 */
[----:B------:R1:W-:Y:S04]  /*07b0*/  STG.E desc[UR8][R4.64], R13 ;  /* 0x0000000d04007986 */ /* 0x0003e8000c101908 */
[----:B------:R-:W3:Y:S04]  /*07c0*/  LDG.E R14, desc[UR8][R2.64+0x4] ;  /* 0x00000408020e7981 */ /* 0x000ee8000c1e1900 */
[----:B0-----:R-:W3:Y:S02]  /*07d0*/  LDG.E R15, desc[UR8][R10.64+0x10] ;  /* 0x000010080a0f7981 */ /* 0x001ee4000c1e1900 */
[----:B---3--:R-:W-:-:S04]  /*07e0*/  FADD R14, R14, -R15 ;  /* 0x8000000f0e0e7221 */ /* 0x008fc80000000000 */
[----:B------:R-:W-:-:S05]  /*07f0*/  FFMA R15, R14, R14, R13 ;  /* 0x0000000e0e0f7223 */ /* 0x000fca000000000d */
[----:B------:R1:W-:Y:S04]  /*0800*/  STG.E desc[UR8][R4.64], R15 ;  /* 0x0000000f04007986 */ /* 0x0003e8000c101908 */
[----:B--2---:R-:W2:Y:S04]  /*0810*/  LDG.E R17, desc[UR8][R10.64+0x14] ;  /* 0x000014080a117981 */ /* 0x004ea8000c1e1900 */
[----:B------:R-:W2:Y:S01]  /*0820*/  LDG.E R14, desc[UR8][R2.64+0x8] ;  /* 0x00000808020e7981 */ /* 0x000ea2000c1e1900 */
[----:B------:R-:W-:Y:S01]  /*0830*/  IADD3 R12, PT, PT, R12, 0x2, RZ ;  /* 0x000000020c0c7810 */ /* 0x000fe20007ffe0ff */
[----:B--2---:R-:W-:-:S04]  /*0840*/  FADD R14, R14, -R17 ;  /* 0x800000110e0e7221 */ /* 0x004fc80000000000 */
[----:B------:R-:W-:-:S05]  /*0850*/  FFMA R17, R14, R14, R15 ;  /* 0x0000000e0e117223 */ /* 0x000fca000000000f */
[----:B------:R1:W-:Y:S02]  /*0860*/  STG.E desc[UR8][R4.64], R17 ;  /* 0x0000001104007986 */ /* 0x0003e4000c101908 */
.L_x_8:
[----:B------:R-:W-:Y:S05]  /*0870*/  @!P2 BRA `(.L_x_7) ;  /* 0x000000000044a947 */ /* 0x000fea0003800000 */
[----:B------:R-:W3:Y:S02]  /*0880*/  LDC.64 R10, c[0x0][0x390] ;  /* 0x0000e400ff0a7b82 */ /* 0x000ee40000000a00 */
[----:B---3--:R-:W-:Y:S02]  /*0890*/  IMAD.WIDE.U32 R10, R12, 0xc, R10 ;  /* 0x0000000c0c0a7825 */ /* 0x008fe400078e000a */
[----:B--2---:R-:W2:Y:S04]  /*08a0*/  LDG.E R12, desc[UR8][R2.64] ;  /* 0x00000008020c7981 */ /* 0x004ea8000c1e1900 */
[----:B-1----:R-:W2:Y:S02]  /*08b0*/  LDG.E R13, desc[UR8][R10.64] ;  /* 0x000000080a0d7981 */ /* 0x002ea4000c1e1900 */
        /* <DEDUP_REMOVED lines=12> */
[----:B------:R3:W-:Y:S02]  /*0980*/  STG.E desc[UR8][R4.64], R17 ;  /* 0x0000001104007986 */ /* 0x0007e4000c101908 */
.L_x_7:
[----:B------:R-:W-:Y:S05]  /*0990*/  @!P0 BRA `(.L_x_9) ;  /* 0xfffffff400e08947 */ /* 0x000fea000383ffff */
[----:B--2---:R-:W-:Y:S05]  /*09a0*/  EXIT ;  /* 0x000000000000794d */ /* 0x004fea0003800000 */
.L_x_10:
        /* <DEDUP_REMOVED lines=13> */
.L_x_17:


//--------------------- .text._Z10p_vec_disti6float3PS_Pf --------------------------
	.section	.text._Z10p_vec_disti6float3PS_Pf,"ax",@progbits
	.align	128
        .global         _Z10p_vec_disti6float3PS_Pf
        .type           _Z10p_vec_disti6float3PS_Pf,@function
        .size           _Z10p_vec_disti6float3PS_Pf,(.L_x_18 - _Z10p_vec_disti6float3PS_Pf)
        .other          _Z10p_vec_disti6float3PS_Pf,@"STO_CUDA_ENTRY STV_DEFAULT"
_Z10p_vec_disti6float3PS_Pf:
.text._Z10p_vec_disti6float3PS_Pf:
        /* <DEDUP_REMOVED lines=11> */
[----:B------:R-:W-:Y:S01]  /*00b0*/  IADD3 R4, PT, PT, R0, R7, RZ ;  /* 0x0000000700047210 */ /* 0x000fe20007ffe0ff */
[----:B------:R-:W1:Y:S01]  /*00c0*/  LDCU UR10, c[0x0][0x384] ;  /* 0x00007080ff0a77ac */ /* 0x000e620008000800 */
[----:B------:R-:W-:Y:S01]  /*00d0*/  IADD3 R9, PT, PT, RZ, -R0, RZ ;  /* 0x80000000ff097210 */ /* 0x000fe20007ffe0ff */
[----:B------:R-:W-:Y:S01]  /*00e0*/  BSSY.RECONVERGENT B0, `(.L_x_11) ;  /* 0x0000039000007945 */ /* 0x000fe20003800200 */
[C---:B------:R-:W-:Y:S01]  /*00f0*/  ISETP.GE.AND P0, PT, R4.reuse, UR6, PT ;  /* 0x0000000604007c0c */ /* 0x040fe2000bf06270 */
[----:B------:R-:W2:Y:S01]  /*0100*/  LDCU.64 UR12, c[0x0][0x388] ;  /* 0x00007100ff0c77ac */ /* 0x000ea20008000a00 */
[----:B------:R-:W-:Y:S02]  /*0110*/  VIMNMX R5, PT, PT, R4, UR6, !PT ;  /* 0x0000000604057c48 */ /* 0x000fe4000ffe0100 */
[----:B------:R-:W-:Y:S01]  /*0120*/  SEL R6, RZ, 0x1, P0 ;  /* 0x00000001ff067807 */ /* 0x000fe20000000000 */
[----:B------:R-:W3:Y:S01]  /*0130*/  LDCU.64 UR4, c[0x0][0x358] ;  /* 0x00006b00ff0477ac */ /* 0x000ee20008000a00 */
[----:B------:R-:W-:-:S02]  /*0140*/  ISETP.NE.U32.AND P2, PT, R0, RZ, PT ;  /* 0x000000ff0000720c */ /* 0x000fc40003f45070 */
[----:B------:R-:W-:Y:S01]  /*0150*/  IADD3 R5, PT, PT, R5, -R4, -R6 ;  /* 0x8000000405057210 */ /* 0x000fe20007ffe806 */
[----:B------:R-:W4:Y:S01]  /*0160*/  LDCU UR7, c[0x0][0x384] ;  /* 0x00007080ff0777ac */ /* 0x000f220008000800 */
[----:B0-----:R-:W0:Y:S01]  /*0170*/  MUFU.RCP R8, R8 ;  /* 0x0000000800087308 */ /* 0x001e220000001000 */
[----:B------:R-:W1:Y:S01]  /*0180*/  LDCU.64 UR8, c[0x0][0x388] ;  /* 0x00007100ff0877ac */ /* 0x000e620008000a00 */
[----:B0-----:R-:W-:-:S06]  /*0190*/  IADD3 R2, PT, PT, R8, 0xffffffe, RZ ;  /* 0x0ffffffe08027810 */ /* 0x001fcc0007ffe0ff */
[----:B------:R0:W5:Y:S02]  /*01a0*/  F2I.FTZ.U32.TRUNC.NTZ R3, R2 ;  /* 0x0000000200037305 */ /* 0x000164000021f000 */
[----:B0-----:R-:W-:Y:S02]  /*01b0*/  HFMA2 R2, -RZ, RZ, 0, 0 ;  /* 0x00000000ff027431 */ /* 0x001fe400000001ff */
[----:B-----5:R-:W-:-:S04]  /*01c0*/  IMAD R9, R9, R3, RZ ;  /* 0x0000000309097224 */ /* 0x020fc800078e02ff */
[----:B------:R-:W-:-:S06]  /*01d0*/  IMAD.HI.U32 R8, R3, R9, R2 ;  /* 0x0000000903087227 */ /* 0x000fcc00078e0002 */
[----:B------:R-:W-:-:S05]  /*01e0*/  IMAD.HI.U32 R9, R8, R5, RZ ;  /* 0x0000000508097227 */ /* 0x000fca00078e00ff */
[----:B------:R-:W-:-:S05]  /*01f0*/  IADD3 R2, PT, PT, -R9, RZ, RZ ;  /* 0x000000ff09027210 */ /* 0x000fca0007ffe1ff */
[----:B------:R-:W-:Y:S02]  /*0200*/  IMAD R5, R0, R2, R5 ;  /* 0x0000000200057224 */ /* 0x000fe400078e0205 */
[----:B------:R-:W0:Y:S03]  /*0210*/  LDC.64 R2, c[0x0][0x398] ;  /* 0x0000e600ff027b82 */ /* 0x000e260000000a00 */
[----:B------:R-:W-:-:S13]  /*0220*/  ISETP.GE.U32.AND P0, PT, R5, R0, PT ;  /* 0x000000000500720c */ /* 0x000fda0003f06070 */
[----:B------:R-:W-:Y:S02]  /*0230*/  @P0 IADD3 R5, PT, PT, -R0, R5, RZ ;  /* 0x0000000500050210 */ /* 0x000fe40007ffe1ff */
[----:B------:R-:W-:Y:S02]  /*0240*/  @P0 IADD3 R9, PT, PT, R9, 0x1, RZ ;  /* 0x0000000109090810 */ /* 0x000fe40007ffe0ff */
[----:B------:R-:W-:Y:S02]  /*0250*/  ISETP.GE.U32.AND P1, PT, R5, R0, PT ;  /* 0x000000000500720c */ /* 0x000fe40003f26070 */
[----:B------:R-:W0:Y:S11]  /*0260*/  LDC.64 R4, c[0x0][0x390] ;  /* 0x0000e400ff047b82 */ /* 0x000e360000000a00 */
[----:B------:R-:W-:-:S02]  /*0270*/  @P1 IADD3 R9, PT, PT, R9, 0x1, RZ ;  /* 0x0000000109091810 */ /* 0x000fc40007ffe0ff */
[----:B------:R-:W-:-:S04]  /*0280*/  @!P2 LOP3.LUT R9, RZ, R0, RZ, 0x33, !PT ;  /* 0x00000000ff09a212 */ /* 0x000fc800078e33ff */
[----:B------:R-:W-:-:S04]  /*0290*/  IADD3 R6, PT, PT, R6, R9, RZ ;  /* 0x0000000906067210 */ /* 0x000fc80007ffe0ff */
[C---:B------:R-:W-:Y:S02]  /*02a0*/  LOP3.LUT R8, R6.reuse, 0x3, RZ, 0xc0, !PT ;  /* 0x0000000306087812 */ /* 0x040fe400078ec0ff */
[----:B------:R-:W-:Y:S02]  /*02b0*/  ISETP.GE.U32.AND P0, PT, R6, 0x3, PT ;  /* 0x000000030600780c */ /* 0x000fe40003f06070 */
[----:B------:R-:W-:-:S13]  /*02c0*/  ISETP.NE.AND P1, PT, R8, 0x3, PT ;  /* 0x000000030800780c */ /* 0x000fda0003f25270 */
[----:B-1234-:R-:W-:Y:S05]  /*02d0*/  @!P1 BRA `(.L_x_12) ;  /* 0x0000000000649947 */ /* 0x01efea0003800000 */
[----:B------:R-:W1:Y:S01]  /*02e0*/  LDC.64 R10, c[0x0][0x390] ;  /* 0x0000e400ff0a7b82 */ /* 0x000e620000000a00 */
[----:B------:R-:W-:-:S04]  /*02f0*/  IADD3 R6, PT, PT, R6, 0x1, RZ ;  /* 0x0000000106067810 */ /* 0x000fc80007ffe0ff */
[----:B------:R-:W-:-:S03]  /*0300*/  LOP3.LUT R6, R6, 0x3, RZ, 0xc0, !PT ;  /* 0x0000000306067812 */ /* 0x000fc600078ec0ff */
[----:B------:R-:W2:Y:S01]  /*0310*/  LDC.64 R8, c[0x0][0x398] ;  /* 0x0000e600ff087b82 */ /* 0x000ea20000000a00 */
[----:B------:R-:W-:Y:S02]  /*0320*/  IADD3 R6, PT, PT, -R6, RZ, RZ ;  /* 0x000000ff06067210 */ /* 0x000fe40007ffe1ff */
[----:B-1----:R-:W-:-:S04]  /*0330*/  IADD3 R10, P1, PT, R10, 0x4, RZ ;  /* 0x000000040a0a7810 */ /* 0x002fc80007f3e0ff */
[----:B------:R-:W-:-:S09]  /*0340*/  IADD3.X R11, PT, PT, RZ, R11, RZ, P1, !PT ;  /* 0x0000000bff0b7210 */ /* 0x000fd20000ffe4ff */
.L_x_13:
[----:B------:R-:W-:-:S05]  /*0350*/  IMAD.WIDE R12, R7, 0xc, R10 ;  /* 0x0000000c070c7825 */ /* 0x000fca00078e020a */
[----:B-1----:R-:W3:Y:S02]  /*0360*/  LDG.E R14, desc[UR4][R12.64+-0x4] ;  /* 0xfffffc040c0e7981 */ /* 0x002ee4000c1e1900 */
[----:B---3--:R-:W-:Y:S01]  /*0370*/  FADD R16, -R14, UR7 ;  /* 0x000000070e107e21 */ /* 0x008fe20008000100 */
[----:B--2---:R-:W-:-:S04]  /*0380*/  IMAD.WIDE R14, R7, 0x4, R8 ;  /* 0x00000004070e7825 */ /* 0x004fc800078e0208 */
[----:B------:R-:W-:-:S05]  /*0390*/  FMUL R17, R16, R16 ;  /* 0x0000001010117220 */ /* 0x000fca0000400000 */
[----:B------:R1:W-:Y:S04]  /*03a0*/  STG.E desc[UR4][R14.64], R17 ;  /* 0x000000110e007986 */ /* 0x0003e8000c101904 */
[----:B------:R-:W2:Y:S02]  /*03b0*/  LDG.E R16, desc[UR4][R12.64] ;  /* 0x000000040c107981 */ /* 0x000ea4000c1e1900 */
[----:B--2---:R-:W-:-:S04]  /*03c0*/  FADD R16, -R16, UR8 ;  /* 0x0000000810107e21 */ /* 0x004fc80008000100 */
[----:B------:R-:W-:-:S05]  /*03d0*/  FFMA R19, R16, R16, R17 ;  /* 0x0000001010137223 */ /* 0x000fca0000000011 */
[----:B------:R1:W-:Y:S04]  /*03e0*/  STG.E desc[UR4][R14.64], R19 ;  /* 0x000000130e007986 */ /* 0x0003e8000c101904 */
[----:B------:R-:W2:Y:S01]  /*03f0*/  LDG.E R16, desc[UR4][R12.64+0x4] ;  /* 0x000004040c107981 */ /* 0x000ea2000c1e1900 */
[----:B------:R-:W-:Y:S02]  /*0400*/  IADD3 R6, PT, PT, R6, 0x1, RZ ;  /* 0x0000000106067810 */ /* 0x000fe40007ffe0ff */
[----:B------:R-:W-:Y:S02]  /*0410*/  IADD3 R7, PT, PT, R0, R7, RZ ;  /* 0x0000000700077210 */ /* 0x000fe40007ffe0ff */
[----:B------:R-:W-:Y:S01]  /*0420*/  ISETP.NE.AND P1, PT, R6, RZ, PT ;  /* 0x000000ff0600720c */ /* 0x000fe20003f25270 */
[----:B--2---:R-:W-:-:S04]  /*0430*/  FADD R16, -R16, UR9 ;  /* 0x0000000910107e21 */ /* 0x004fc80008000100 */
[----:B------:R-:W-:-:S05]  /*0440*/  FFMA R21, R16, R16, R19 ;  /* 0x0000001010157223 */ /* 0x000fca0000000013 */
[----:B------:R1:W-:Y:S03]  /*0450*/  STG.E desc[UR4][R14.64], R21 ;  /* 0x000000150e007986 */ /* 0x0003e6000c101904 */
[----:B------:R-:W-:Y:S05]  /*0460*/  @P1 BRA `(.L_x_13) ;  /* 0xfffffffc00b81947 */ /* 0x000fea000383ffff */
.L_x_12:
[----:B------:R-:W-:Y:S05]  /*0470*/  BSYNC.RECONVERGENT B0 ;  /* 0x0000000000007941 */ /* 0x000fea0003800200 */
.L_x_11:
[----:B------:R-:W-:Y:S05]  /*0480*/  @!P0 EXIT ;  /* 0x000000000000894d */ /* 0x000fea0003800000 */
.L_x_14:
[----:B0-2---:R-:W-:-:S05]  /*0490*/  IMAD.WIDE R10, R7, 0xc, R4 ;  /* 0x0000000c070a7825 */ /* 0x005fca00078e0204 */
[----:B------:R-:W2:Y:S01]  /*04a0*/  LDG.E R6, desc[UR4][R10.64] ;  /* 0x000000040a067981 */ /* 0x000ea2000c1e1900 */
[----:B------:R-:W-:-:S04]  /*04b0*/  IMAD.WIDE R8, R7, 0x4, R2 ;  /* 0x0000000407087825 */ /* 0x000fc800078e0202 */
[----:B--2---:R-:W-:-:S04]  /*04c0*/  FADD R6, -R6, UR10 ;  /* 0x0000000a06067e21 */ /* 0x004fc80008000100 */
[----:B-1----:R-:W-:-:S05]  /*04d0*/  FMUL R15, R6, R6 ;  /* 0x00000006060f7220 */ /* 0x002fca0000400000 */
[----:B------:R0:W-:Y:S04]  /*04e0*/  STG.E desc[UR4][R8.64], R15 ;  /* 0x0000000f08007986 */ /* 0x0001e8000c101904 */
[----:B------:R-:W2:Y:S02]  /*04f0*/  LDG.E R6, desc[UR4][R10.64+0x4] ;  /* 0x000004040a067981 */ /* 0x000ea4000c1e1900 */
[----:B--2---:R-:W-:-:S04]  /*0500*/  FADD R6, -R6, UR12 ;  /* 0x0000000c06067e21 */ /* 0x004fc80008000100 */
[----:B------:R-:W-:-:S05]  /*0510*/  FFMA R17, R6, R6, R15 ;  /* 0x0000000606117223 */ /* 0x000fca000000000f */
[----:B------:R1:W-:Y:S04]  /*0520*/  STG.E desc[UR4][R8.64], R17 ;  /* 0x0000001108007986 */ /* 0x0003e8000c101904 */
[----:B------:R-:W2:Y:S01]  /*0530*/  LDG.E R6, desc[UR4][R10.64+0x8] ;  /* 0x000008040a067981 */ /* 0x000ea2000c1e1900 */
[----:B------:R-:W-:-:S04]  /*0540*/  IMAD.WIDE R12, R0, 0xc, R10 ;  /* 0x0000000c000c7825 */ /* 0x000fc800078e020a */
[----:B--2---:R-:W-:-:S04]  /*0550*/  FADD R6, -R6, UR13 ;  /* 0x0000000d06067e21 */ /* 0x004fc80008000100 */
[----:B------:R-:W-:-:S05]  /*0560*/  FFMA R19, R6, R6, R17 ;  /* 0x0000000606137223 */ /* 0x000fca0000000011 */
[----:B------:R2:W-:Y:S04]  /*0570*/  STG.E desc[UR4][R8.64], R19 ;  /* 0x0000001308007986 */ /* 0x0005e8000c101904 */
[----:B------:R-:W3:Y:S01]  /*0580*/  LDG.E R6, desc[UR4][R12.64] ;  /* 0x000000040c067981 */ /* 0x000ee2000c1e1900 */
[----:B0-----:R-:W-:-:S04]  /*0590*/  IMAD.WIDE R14, R0, 0x4, R8 ;  /* 0x00000004000e7825 */ /* 0x001fc800078e0208 */
[----:B---3--:R-:W-:-:S04]  /*05a0*/  FADD R6, -R6, UR10 ;  /* 0x0000000a06067e21 */ /* 0x008fc80008000100 */
[----:B------:R-:W-:-:S05]  /*05b0*/  FMUL R21, R6, R6 ;  /* 0x0000000606157220 */ /* 0x000fca0000400000 */
[----:B------:R0:W-:Y:S04]  /*05c0*/  STG.E desc[UR4][R14.64], R21 ;  /* 0x000000150e007986 */ /* 0x0001e8000c101904 */
[----:B------:R-:W3:Y:S02]  /*05d0*/  LDG.E R6, desc[UR4][R12.64+0x4] ;  /* 0x000004040c067981 */ /* 0x000ee4000c1e1900 */
[----:B---3--:R-:W-:-:S04]  /*05e0*/  FADD R6, -R6, UR12 ;  /* 0x0000000c06067e21 */ /* 0x008fc80008000100 */
[----:B-1----:R-:W-:-:S05]  /*05f0*/  FFMA R17, R6, R6, R21 ;  /* 0x0000000606117223 */ /* 0x002fca0000000015 */
[----:B------:R1:W-:Y:S04]  /*0600*/  STG.E desc[UR4][R14.64], R17 ;  /* 0x000000110e007986 */ /* 0x0003e8000c101904 */
[----:B------:R-:W3:Y:S01]  /*0610*/  LDG.E R6, desc[UR4][R12.64+0x8] ;  /* 0x000008040c067981 */ /* 0x000ee2000c1e1900 */
[----:B--2---:R-:W-:-:S04]  /*0620*/  IMAD.WIDE R8, R0, 0xc, R12 ;  /* 0x0000000c00087825 */ /* 0x004fc800078e020c */
[----:B---3--:R-:W-:-:S04]  /*0630*/  FADD R6, -R6, UR13 ;  /* 0x0000000d06067e21 */ /* 0x008fc80008000100 */
[----:B------:R-:W-:-:S05]  /*0640*/  FFMA R19, R6, R6, R17 ;  /* 0x0000000606137223 */ /* 0x000fca0000000011 */
[----:B------:R2:W-:Y:S04]  /*0650*/  STG.E desc[UR4][R14.64], R19 ;  /* 0x000000130e007986 */ /* 0x0005e8000c101904 */
[----:B------:R-:W3:Y:S01]  /*0660*/  LDG.E R6, desc[UR4][R8.64] ;  /* 0x0000000408067981 */ /* 0x000ee2000c1e1900 */
[----:B------:R-:W-:-:S04]  /*0670*/  IMAD.WIDE R10, R0, 0x4, R14 ;  /* 0x00000004000a7825 */ /* 0x000fc800078e020e */
[----:B---3--:R-:W-:-:S04]  /*0680*/  FADD R6, -R6, UR10 ;  /* 0x0000000a06067e21 */ /* 0x008fc80008000100 */
[----:B0-----:R-:W-:-:S05]  /*0690*/  FMUL R21, R6, R6 ;  /* 0x0000000606157220 */ /* 0x001fca0000400000 */
[----:B------:R0:W-:Y:S04]  /*06a0*/  STG.E desc[UR4][R10.64], R21 ;  /* 0x000000150a007986 */ /* 0x0001e8000c101904 */
[----:B------:R-:W3:Y:S02]  /*06b0*/  LDG.E R6, desc[UR4][R8.64+0x4] ;  /* 0x0000040408067981 */ /* 0x000ee4000c1e1900 */
[----:B---3--:R-:W-:-:S04]  /*06c0*/  FADD R6, -R6, UR12 ;  /* 0x0000000c06067e21 */ /* 0x008fc80008000100 */
[----:B-1----:R-:W-:-:S05]  /*06d0*/  FFMA R17, R6, R6, R21 ;  /* 0x0000000606117223 */ /* 0x002fca0000000015 */
[----:B------:R-:W-:Y:S04]  /*06e0*/  STG.E desc[UR4][R10.64], R17 ;  /* 0x000000110a007986 */ /* 0x000fe8000c101904 */
[----:B------:R-:W3:Y:S01]  /*06f0*/  LDG.E R6, desc[UR4][R8.64+0x8] ;  /* 0x0000080408067981 */ /* 0x000ee2000c1e1900 */
[----:B------:R-:W-:-:S04]  /*0700*/  IMAD.WIDE R12, R0, 0xc, R8 ;  /* 0x0000000c000c7825 */ /* 0x000fc800078e0208 */
[----:B---3--:R-:W-:-:S04]  /*0710*/  FADD R6, -R6, UR13 ;  /* 0x0000000d06067e21 */ /* 0x008fc80008000100 */
[----:B--2---:R-:W-:-:S05]  /*0720*/  FFMA R19, R6, R6, R17 ;  /* 0x0000000606137223 */ /* 0x004fca0000000011 */
[----:B------:R1:W-:Y:S04]  /*0730*/  STG.E desc[UR4][R10.64], R19 ;  /* 0x000000130a007986 */ /* 0x0003e8000c101904 */
[----:B------:R-:W2:Y:S01]  /*0740*/  LDG.E R6, desc[UR4][R12.64] ;  /* 0x000000040c067981 */ /* 0x000ea2000c1e1900 */
[----:B------:R-:W-:-:S04]  /*0750*/  IMAD.WIDE R14, R0, 0x4, R10 ;  /* 0x00000004000e7825 */ /* 0x000fc800078e020a */
[----:B--2---:R-:W-:-:S04]  /*0760*/  FADD R6, -R6, UR10 ;  /* 0x0000000a06067e21 */ /* 0x004fc80008000100 */
[----:B0-----:R-:W-:-:S05]  /*0770*/  FMUL R21, R6, R6 ;  /* 0x0000000606157220 */ /* 0x001fca0000400000 */
[----:B------:R2:W-:Y:S04]  /*0780*/  STG.E desc[UR4][R14.64], R21 ;  /* 0x000000150e007986 */ /* 0x0005e8000c101904 */
[----:B------:R-:W3:Y:S02]  /*0790*/  LDG.E R6, desc[UR4][R12.64+0x4] ;  /* 0x000004040c067981 */ /* 0x000ee4000c1e1900 */
[----:B---3--:R-:W-:-:S04]  /*07a0*/  FADD R6, -R6, UR12 ;  /* 0x0000000c06067e21 */ /* 0x008fc80008000100 */
[----:B------:R-:W-:-:S05]  /*07b0*/  FFMA R9, R6, R6, R21 ;  /* 0x0000000606097223 */ /* 0x000fca0000000015 */
[----:B------:R2:W-:Y:S04]  /*07c0*/  STG.E desc[UR4][R14.64], R9 ;  /* 0x000000090e007986 */ /* 0x0005e8000c101904 */
[----:B------:R-:W3:Y:S01]  /*07d0*/  LDG.E R6, desc[UR4][R12.64+0x8] ;  /* 0x000008040c067981 */ /* 0x000ee2000c1e1900 */
[----:B------:R-:W-:-:S04]  /*07e0*/  LEA R7, R0, R7, 0x2 ;  /* 0x0000000700077211 */ /* 0x000fc800078e10ff */
[----:B------:R-:W-:Y:S01]  /*07f0*/  ISETP.GE.AND P0, PT, R7, UR6, PT ;  /* 0x0000000607007c0c */ /* 0x000fe2000bf06270 */
[----:B---3--:R-:W-:-:S04]  /*0800*/  FADD R6, -R6, UR13 ;  /* 0x0000000d06067e21 */ /* 0x008fc80008000100 */
[----:B-1----:R-:W-:-:S05]  /*0810*/  FFMA R11, R6, R6, R9 ;  /* 0x00000006060b7223 */ /* 0x002fca0000000009 */
[----:B------:R2:W-:Y:S03]  /*0820*/  STG.E desc[UR4][R14.64], R11 ;  /* 0x0000000b0e007986 */ /* 0x0005e6000c101904 */
[----:B------:R-:W-:Y:S05]  /*0830*/  @!P0 BRA `(.L_x_14) ;  /* 0xfffffffc00148947 */ /* 0x000fea000383ffff */
[----:B------:R-:W-:Y:S05]  /*0840*/  EXIT ;  /* 0x000000000000794d */ /* 0x000fea0003800000 */
.L_x_15:
        /* <DEDUP_REMOVED lines=11> */
.L_x_18:


//--------------------- .nv.shared.reserved.0     --------------------------
	.section	.nv.shared.reserved.0,"aw",@nobits
	.weak		__nv_reservedSMEM_offset_0_alias
	.size		__nv_reservedSMEM_offset_0_alias, 0, 64
	.other		__nv_reservedSMEM_offset_0_alias,@"STO_CUDA_RESERVED_SHARED STV_DEFAULT"
__nv_reservedSMEM_offset_0_alias:
	.zero		0
	.zero		64


//--------------------- .nv.constant0._Z11fill_float3i6float3PS_ --------------------------
	.section	.nv.constant0._Z11fill_float3i6float3PS_,"a",@progbits
	.sectionflags	@""
	.align	4
.nv.constant0._Z11fill_float3i6float3PS_:
	.zero		920


//--------------------- .nv.constant0._Z12vec_vec_distiP6float3S0_Pf --------------------------
	.section	.nv.constant0._Z12vec_vec_distiP6float3S0_Pf,"a",@progbits
	.sectionflags	@""
	.align	4
.nv.constant0._Z12vec_vec_distiP6float3S0_Pf:
	.zero		928


//--------------------- .nv.constant0._Z10p_vec_disti6float3PS_Pf --------------------------
	.section	.nv.constant0._Z10p_vec_disti6float3PS_Pf,"a",@progbits
	.sectionflags	@""
	.align	4
.nv.constant0._Z10p_vec_disti6float3PS_Pf:
	.zero		928


//--------------------- SYMBOLS --------------------------

	.type		.nv.reservedSmem.offset0,@object
	.size		.nv.reservedSmem.offset0,0x4
